	.target	sm_90a

	.elftype	@"ET_EXEC"


//--------------------- .note.nv.tkinfo           --------------------------
	.section	.note.nv.tkinfo,"",@"SHT_NOTE"
	.sectionflags	@"SHF_NOTE_NV_TKINFO"
	.tkinfo
        /*0018*/ 	.word	0x00000002
        /*0030*/ 	.string	""
        /*0030*/ 	.string	"ptxas"
        /*0030*/ 	.string	"Cuda compilation tools, release 13.0, V13.0.88"
        /*0030*/ 	.string	"Build cuda_13.0.r13.0/compiler.36424714_0"
        /*0030*/ 	.string	"-arch sm_90a -m 64 "



//--------------------- .note.nv.cuinfo           --------------------------
	.section	.note.nv.cuinfo,"",@"SHT_NOTE"
	.sectionflags	@"SHF_NOTE_NV_CUINFO"
        /*0018*/ 	.short	0x0002
        /*001a*/ 	.short	0x005a
        /*001c*/ 	.short	0x0082
	.zero		2


//--------------------- .nv.info                  --------------------------
	.section	.nv.info,"",@"SHT_CUDA_INFO"
	.align	4


	//----- nvinfo : EIATTR_REGCOUNT
	.align		4
        /*0000*/ 	.byte	0x04, 0x2f
        /*0002*/ 	.short	(.L_12 - .L_11)
	.align		4
.L_11:
        /*0004*/ 	.word	index@(_ZN7cutlass13device_kernelIN5flash19enable_sm80_to_sm89INS1_16FlashAttnFwdSm80INS1_25CollectiveMainloopFwdSm80ILi4ELi1ELb0EN4cute5tupleIJNS5_1CILi128EEENS7_ILi48EEENS7_ILi96EEEEEELi96ENS_10bfloat16_tEfNS_4arch4Sm80ELb1ELb0ELb0ELb1ELb1ELb1ELb1ELb1EEENS1_21CollectiveEpilogueFwdINS6_IJS8_SA_S9_EEENS6_IJNS7_ILi1EEESI_SI_EEESC_SE_Li128ELb1ELb1ELb1ELb0EEENS1_36VarlenDynamicPersistentTileSchedulerILi128ELi48ELi128ELi128ELb1ELb1ELb0ELb1ELb1ELb1EEEEEEEEEvNT_6ParamsE)
        /*0008*/ 	.word	0x00000004


	//----- nvinfo : EIATTR_FRAME_SIZE
	.align		4
.L_12:
        /*000c*/ 	.byte	0x04, 0x11
        /*000e*/ 	.short	(.L_14 - .L_13)
	.align		4
.L_13:
        /*0010*/ 	.word	index@(_ZN7cutlass13device_kernelIN5flash19enable_sm80_to_sm89INS1_16FlashAttnFwdSm80INS1_25CollectiveMainloopFwdSm80ILi4ELi1ELb0EN4cute5tupleIJNS5_1CILi128EEENS7_ILi48EEENS7_ILi96EEEEEELi96ENS_10bfloat16_tEfNS_4arch4Sm80ELb1ELb0ELb0ELb1ELb1ELb1ELb1ELb1EEENS1_21CollectiveEpilogueFwdINS6_IJS8_SA_S9_EEENS6_IJNS7_ILi1EEESI_SI_EEESC_SE_Li128ELb1ELb1ELb1ELb0EEENS1_36VarlenDynamicPersistentTileSchedulerILi128ELi48ELi128ELi128ELb1ELb1ELb0ELb1ELb1ELb1EEEEEEEEEvNT_6ParamsE)
        /*0014*/ 	.word	0x00000000


	//----- nvinfo : EIATTR_REGCOUNT
	.align		4
.L_14:
        /*0018*/ 	.byte	0x04, 0x2f
        /*001a*/ 	.short	(.L_16 - .L_15)
	.align		4
.L_15:
        /*001c*/ 	.word	index@(_ZN7cutlass13device_kernelIN5flash19enable_sm80_to_sm89INS1_16FlashAttnFwdSm80INS1_25CollectiveMainloopFwdSm80ILi4ELi1ELb0EN4cute5tupleIJNS5_1CILi128EEENS7_ILi48EEENS7_ILi96EEEEEELi96ENS_10bfloat16_tEfNS_4arch4Sm80ELb1ELb0ELb0ELb1ELb1ELb0ELb1ELb1EEENS1_21CollectiveEpilogueFwdINS6_IJS8_SA_S9_EEENS6_IJNS7_ILi1EEESI_SI_EEESC_SE_Li128ELb1ELb1ELb1ELb0EEENS1_36VarlenDynamicPersistentTileSchedulerILi128ELi48ELi128ELi128ELb1ELb1ELb0ELb1ELb1ELb1EEEEEEEEEvNT_6ParamsE)
        /*0020*/ 	.word	0x00000004


	//----- nvinfo : EIATTR_FRAME_SIZE
	.align		4
.L_16:
        /*0024*/ 	.byte	0x04, 0x11
        /*0026*/ 	.short	(.L_18 - .L_17)
	.align		4
.L_17:
        /*0028*/ 	.word	index@(_ZN7cutlass13device_kernelIN5flash19enable_sm80_to_sm89INS1_16FlashAttnFwdSm80INS1_25CollectiveMainloopFwdSm80ILi4ELi1ELb0EN4cute5tupleIJNS5_1CILi128EEENS7_ILi48EEENS7_ILi96EEEEEELi96ENS_10bfloat16_tEfNS_4arch4Sm80ELb1ELb0ELb0ELb1ELb1ELb0ELb1ELb1EEENS1_21CollectiveEpilogueFwdINS6_IJS8_SA_S9_EEENS6_IJNS7_ILi1EEESI_SI_EEESC_SE_Li128ELb1ELb1ELb1ELb0EEENS1_36VarlenDynamicPersistentTileSchedulerILi128ELi48ELi128ELi128ELb1ELb1ELb0ELb1ELb1ELb1EEEEEEEEEvNT_6ParamsE)
        /*002c*/ 	.word	0x00000000


	//----- nvinfo : EIATTR_REGCOUNT
	.align		4
.L_18:
        /*0030*/ 	.byte	0x04, 0x2f
        /*0032*/ 	.short	(.L_20 - .L_19)
	.align		4
.L_19:
        /*0034*/ 	.word	index@(_ZN7cutlass13device_kernelIN5flash19enable_sm80_to_sm89INS1_16FlashAttnFwdSm80INS1_25CollectiveMainloopFwdSm80ILi4ELi1ELb0EN4cute5tupleIJNS5_1CILi128EEENS7_ILi64EEENS7_ILi96EEEEEELi96ENS_10bfloat16_tEfNS_4arch4Sm80ELb1ELb0ELb0ELb0ELb1ELb0ELb1ELb1EEENS1_21CollectiveEpilogueFwdINS6_IJS8_SA_S9_EEENS6_IJNS7_ILi1EEESI_SI_EEESC_SE_Li128ELb0ELb1ELb1ELb0EEENS1_30DynamicPersistentTileSchedulerILi128ELi128ELb1ELb1ELb0EEEEEEEEEvNT_6ParamsE)
        /*0038*/ 	.word	0x00000004


	//----- nvinfo : EIATTR_FRAME_SIZE
	.align		4
.L_20:
        /*003c*/ 	.byte	0x04, 0x11
        /*003e*/ 	.short	(.L_22 - .L_21)
	.align		4
.L_21:
        /*0040*/ 	.word	index@(_ZN7cutlass13device_kernelIN5flash19enable_sm80_to_sm89INS1_16FlashAttnFwdSm80INS1_25CollectiveMainloopFwdSm80ILi4ELi1ELb0EN4cute5tupleIJNS5_1CILi128EEENS7_ILi64EEENS7_ILi96EEEEEELi96ENS_10bfloat16_tEfNS_4arch4Sm80ELb1ELb0ELb0ELb0ELb1ELb0ELb1ELb1EEENS1_21CollectiveEpilogueFwdINS6_IJS8_SA_S9_EEENS6_IJNS7_ILi1EEESI_SI_EEESC_SE_Li128ELb0ELb1ELb1ELb0EEENS1_30DynamicPersistentTileSchedulerILi128ELi128ELb1ELb1ELb0EEEEEEEEEvNT_6ParamsE)
        /*0044*/ 	.word	0x00000000


	//----- nvinfo : EIATTR_REGCOUNT
	.align		4
.L_22:
        /*0048*/ 	.byte	0x04, 0x2f
        /*004a*/ 	.short	(.L_24 - .L_23)
	.align		4
.L_23:
        /*004c*/ 	.word	index@(_ZN7cutlass13device_kernelIN5flash19enable_sm80_to_sm89INS1_16FlashAttnFwdSm80INS1_25CollectiveMainloopFwdSm80ILi4ELi1ELb0EN4cute5tupleIJNS5_1CILi128EEENS7_ILi48EEENS7_ILi96EEEEEELi96ENS_10bfloat16_tEfNS_4arch4Sm80ELb0ELb1ELb0ELb1ELb1ELb1ELb1ELb1EEENS1_21CollectiveEpilogueFwdINS6_IJS8_SA_S9_EEENS6_IJNS7_ILi1EEESI_SI_EEESC_SE_Li128ELb1ELb1ELb1ELb0EEENS1_36VarlenDynamicPersistentTileSchedulerILi128ELi48ELi128ELi128ELb1ELb1ELb0ELb1ELb0ELb1EEEEEEEEEvNT_6ParamsE)
        /*0050*/ 	.word	0x00000004


	//----- nvinfo : EIATTR_FRAME_SIZE
	.align		4
.L_24:
        /*0054*/ 	.byte	0x04, 0x11
        /*0056*/ 	.short	(.L_26 - .L_25)
	.align		4
.L_25:
        /*0058*/ 	.word	index@(_ZN7cutlass13device_kernelIN5flash19enable_sm80_to_sm89INS1_16FlashAttnFwdSm80INS1_25CollectiveMainloopFwdSm80ILi4ELi1ELb0EN4cute5tupleIJNS5_1CILi128EEENS7_ILi48EEENS7_ILi96EEEEEELi96ENS_10bfloat16_tEfNS_4arch4Sm80ELb0ELb1ELb0ELb1ELb1ELb1ELb1ELb1EEENS1_21CollectiveEpilogueFwdINS6_IJS8_SA_S9_EEENS6_IJNS7_ILi1EEESI_SI_EEESC_SE_Li128ELb1ELb1ELb1ELb0EEENS1_36VarlenDynamicPersistentTileSchedulerILi128ELi48ELi128ELi128ELb1ELb1ELb0ELb1ELb0ELb1EEEEEEEEEvNT_6ParamsE)
        /*005c*/ 	.word	0x00000000


	//----- nvinfo : EIATTR_REGCOUNT
	.align		4
.L_26:
        /*0060*/ 	.byte	0x04, 0x2f
        /*0062*/ 	.short	(.L_28 - .L_27)
	.align		4
.L_27:
        /*0064*/ 	.word	index@(_ZN7cutlass13device_kernelIN5flash19enable_sm80_to_sm89INS1_16FlashAttnFwdSm80INS1_25CollectiveMainloopFwdSm80ILi4ELi1ELb0EN4cute5tupleIJNS5_1CILi128EEENS7_ILi48EEENS7_ILi96EEEEEELi96ENS_10bfloat16_tEfNS_4arch4Sm80ELb0ELb1ELb0ELb1ELb1ELb0ELb1ELb1EEENS1_21CollectiveEpilogueFwdINS6_IJS8_SA_S9_EEENS6_IJNS7_ILi1EEESI_SI_EEESC_SE_Li128ELb1ELb1ELb1ELb0EEENS1_36VarlenDynamicPersistentTileSchedulerILi128ELi48ELi128ELi128ELb1ELb1ELb0ELb1ELb0ELb1EEEEEEEEEvNT_6ParamsE)
        /*0068*/ 	.word	0x00000004


	//----- nvinfo : EIATTR_FRAME_SIZE
	.align		4
.L_28:
        /*006c*/ 	.byte	0x04, 0x11
        /*006e*/ 	.short	(.L_30 - .L_29)
	.align		4
.L_29:
        /*0070*/ 	.word	index@(_ZN7cutlass13device_kernelIN5flash19enable_sm80_to_sm89INS1_16FlashAttnFwdSm80INS1_25CollectiveMainloopFwdSm80ILi4ELi1ELb0EN4cute5tupleIJNS5_1CILi128EEENS7_ILi48EEENS7_ILi96EEEEEELi96ENS_10bfloat16_tEfNS_4arch4Sm80ELb0ELb1ELb0ELb1ELb1ELb0ELb1ELb1EEENS1_21CollectiveEpilogueFwdINS6_IJS8_SA_S9_EEENS6_IJNS7_ILi1EEESI_SI_EEESC_SE_Li128ELb1ELb1ELb1ELb0EEENS1_36VarlenDynamicPersistentTileSchedulerILi128ELi48ELi128ELi128ELb1ELb1ELb0ELb1ELb0ELb1EEEEEEEEEvNT_6ParamsE)
        /*0074*/ 	.word	0x00000000


	//----- nvinfo : EIATTR_REGCOUNT
	.align		4
.L_30:
        /*0078*/ 	.byte	0x04, 0x2f
        /*007a*/ 	.short	(.L_32 - .L_31)
	.align		4
.L_31:
        /*007c*/ 	.word	index@(_ZN7cutlass13device_kernelIN5flash19enable_sm80_to_sm89INS1_16FlashAttnFwdSm80INS1_25CollectiveMainloopFwdSm80ILi4ELi1ELb0EN4cute5tupleIJNS5_1CILi128EEENS7_ILi48EEENS7_ILi96EEEEEELi96ENS_10bfloat16_tEfNS_4arch4Sm80ELb0ELb1ELb0ELb0ELb1ELb0ELb1ELb1EEENS1_21CollectiveEpilogueFwdINS6_IJS8_SA_S9_EEENS6_IJNS7_ILi1EEESI_SI_EEESC_SE_Li128ELb0ELb1ELb1ELb0EEENS1_19SingleTileSchedulerILb0ELb1ELb1ELi128EEEEEEEEEvNT_6ParamsE)
        /*0080*/ 	.word	0x00000004


	//----- nvinfo : EIATTR_FRAME_SIZE
	.align		4
.L_32:
        /*0084*/ 	.byte	0x04, 0x11
        /*0086*/ 	.short	(.L_34 - .L_33)
	.align		4
.L_33:
        /*0088*/ 	.word	index@(_ZN7cutlass13device_kernelIN5flash19enable_sm80_to_sm89INS1_16FlashAttnFwdSm80INS1_25CollectiveMainloopFwdSm80ILi4ELi1ELb0EN4cute5tupleIJNS5_1CILi128EEENS7_ILi48EEENS7_ILi96EEEEEELi96ENS_10bfloat16_tEfNS_4arch4Sm80ELb0ELb1ELb0ELb0ELb1ELb0ELb1ELb1EEENS1_21CollectiveEpilogueFwdINS6_IJS8_SA_S9_EEENS6_IJNS7_ILi1EEESI_SI_EEESC_SE_Li128ELb0ELb1ELb1ELb0EEENS1_19SingleTileSchedulerILb0ELb1ELb1ELi128EEEEEEEEEvNT_6ParamsE)
        /*008c*/ 	.word	0x00000000


	//----- nvinfo : EIATTR_REGCOUNT
	.align		4
.L_34:
        /*0090*/ 	.byte	0x04, 0x2f
        /*0092*/ 	.short	(.L_36 - .L_35)
	.align		4
.L_35:
        /*0094*/ 	.word	index@(_ZN7cutlass13device_kernelIN5flash19enable_sm80_to_sm89INS1_16FlashAttnFwdSm80INS1_25CollectiveMainloopFwdSm80ILi4ELi1ELb0EN4cute5tupleIJNS5_1CILi128EEENS7_ILi48EEENS7_ILi96EEEEEELi96ENS_10bfloat16_tEfNS_4arch4Sm80ELb0ELb0ELb0ELb1ELb1ELb1ELb1ELb1EEENS1_21CollectiveEpilogueFwdINS6_IJS8_SA_S9_EEENS6_IJNS7_ILi1EEESI_SI_EEESC_SE_Li128ELb1ELb1ELb1ELb0EEENS1_36VarlenDynamicPersistentTileSchedulerILi128ELi48ELi128ELi128ELb1ELb1ELb0ELb0ELb1ELb1EEEEEEEEEvNT_6ParamsE)
        /*0098*/ 	.word	0x00000004


	//----- nvinfo : EIATTR_FRAME_SIZE
	.align		4
.L_36:
        /*009c*/ 	.byte	0x04, 0x11
        /*009e*/ 	.short	(.L_38 - .L_37)
	.align		4
.L_37:
        /*00a0*/ 	.word	index@(_ZN7cutlass13device_kernelIN5flash19enable_sm80_to_sm89INS1_16FlashAttnFwdSm80INS1_25CollectiveMainloopFwdSm80ILi4ELi1ELb0EN4cute5tupleIJNS5_1CILi128EEENS7_ILi48EEENS7_ILi96EEEEEELi96ENS_10bfloat16_tEfNS_4arch4Sm80ELb0ELb0ELb0ELb1ELb1ELb1ELb1ELb1EEENS1_21CollectiveEpilogueFwdINS6_IJS8_SA_S9_EEENS6_IJNS7_ILi1EEESI_SI_EEESC_SE_Li128ELb1ELb1ELb1ELb0EEENS1_36VarlenDynamicPersistentTileSchedulerILi128ELi48ELi128ELi128ELb1ELb1ELb0ELb0ELb1ELb1EEEEEEEEEvNT_6ParamsE)
        /*00a4*/ 	.word	0x00000000


	//----- nvinfo : EIATTR_REGCOUNT
	.align		4
.L_38:
        /*00a8*/ 	.byte	0x04, 0x2f
        /*00aa*/ 	.short	(.L_40 - .L_39)
	.align		4
.L_39:
        /*00ac*/ 	.word	index@(_ZN7cutlass13device_kernelIN5flash19enable_sm80_to_sm89INS1_16FlashAttnFwdSm80INS1_25CollectiveMainloopFwdSm80ILi4ELi1ELb0EN4cute5tupleIJNS5_1CILi128EEENS7_ILi48EEENS7_ILi96EEEEEELi96ENS_10bfloat16_tEfNS_4arch4Sm80ELb0ELb0ELb0ELb1ELb1ELb0ELb1ELb1EEENS1_21CollectiveEpilogueFwdINS6_IJS8_SA_S9_EEENS6_IJNS7_ILi1EEESI_SI_EEESC_SE_Li128ELb1ELb1ELb1ELb0EEENS1_36VarlenDynamicPersistentTileSchedulerILi128ELi48ELi128ELi128ELb1ELb1ELb0ELb0ELb1ELb1EEEEEEEEEvNT_6ParamsE)
        /*00b0*/ 	.word	0x00000004


	//----- nvinfo : EIATTR_FRAME_SIZE
	.align		4
.L_40:
        /*00b4*/ 	.byte	0x04, 0x11
        /*00b6*/ 	.short	(.L_42 - .L_41)
	.align		4
.L_41:
        /*00b8*/ 	.word	index@(_ZN7cutlass13device_kernelIN5flash19enable_sm80_to_sm89INS1_16FlashAttnFwdSm80INS1_25CollectiveMainloopFwdSm80ILi4ELi1ELb0EN4cute5tupleIJNS5_1CILi128EEENS7_ILi48EEENS7_ILi96EEEEEELi96ENS_10bfloat16_tEfNS_4arch4Sm80ELb0ELb0ELb0ELb1ELb1ELb0ELb1ELb1EEENS1_21CollectiveEpilogueFwdINS6_IJS8_SA_S9_EEENS6_IJNS7_ILi1EEESI_SI_EEESC_SE_Li128ELb1ELb1ELb1ELb0EEENS1_36VarlenDynamicPersistentTileSchedulerILi128ELi48ELi128ELi128ELb1ELb1ELb0ELb0ELb1ELb1EEEEEEEEEvNT_6ParamsE)
        /*00bc*/ 	.word	0x00000000


	//----- nvinfo : EIATTR_REGCOUNT
	.align		4
.L_42:
        /*00c0*/ 	.byte	0x04, 0x2f
        /*00c2*/ 	.short	(.L_44 - .L_43)
	.align		4
.L_43:
        /*00c4*/ 	.word	index@(_ZN7cutlass13device_kernelIN5flash19enable_sm80_to_sm89INS1_16FlashAttnFwdSm80INS1_25CollectiveMainloopFwdSm80ILi4ELi1ELb0EN4cute5tupleIJNS5_1CILi128EEENS7_ILi64EEENS7_ILi96EEEEEELi96ENS_10bfloat16_tEfNS_4arch4Sm80ELb0ELb0ELb0ELb0ELb1ELb0ELb1ELb1EEENS1_21CollectiveEpilogueFwdINS6_IJS8_SA_S9_EEENS6_IJNS7_ILi1EEESI_SI_EEESC_SE_Li128ELb0ELb1ELb1ELb0EEENS1_19SingleTileSchedulerILb0ELb1ELb1ELi128EEEEEEEEEvNT_6ParamsE)
        /*00c8*/ 	.word	0x00000004


	//----- nvinfo : EIATTR_FRAME_SIZE
	.align		4
.L_44:
        /*00cc*/ 	.byte	0x04, 0x11
        /*00ce*/ 	.short	(.L_46 - .L_45)
	.align		4
.L_45:
        /*00d0*/ 	.word	index@(_ZN7cutlass13device_kernelIN5flash19enable_sm80_to_sm89INS1_16FlashAttnFwdSm80INS1_25CollectiveMainloopFwdSm80ILi4ELi1ELb0EN4cute5tupleIJNS5_1CILi128EEENS7_ILi64EEENS7_ILi96EEEEEELi96ENS_10bfloat16_tEfNS_4arch4Sm80ELb0ELb0ELb0ELb0ELb1ELb0ELb1ELb1EEENS1_21CollectiveEpilogueFwdINS6_IJS8_SA_S9_EEENS6_IJNS7_ILi1EEESI_SI_EEESC_SE_Li128ELb0ELb1ELb1ELb0EEENS1_19SingleTileSchedulerILb0ELb1ELb1ELi128EEEEEEEEEvNT_6ParamsE)
        /*00d4*/ 	.word	0x00000000


	//----- nvinfo : EIATTR_REGCOUNT
	.align		4
.L_46:
        /*00d8*/ 	.byte	0x04, 0x2f
        /*00da*/ 	.short	(.L_48 - .L_47)
	.align		4
.L_47:
        /*00dc*/ 	.word	index@(_ZN7cutlass13device_kernelIN5flash19enable_sm80_to_sm89INS1_16FlashAttnFwdSm80INS1_25CollectiveMainloopFwdSm80ILi4ELi1ELb0EN4cute5tupleIJNS5_1CILi128EEENS7_ILi48EEENS7_ILi96EEEEEELi96ENS_10bfloat16_tEfNS_4arch4Sm80ELb1ELb0ELb1ELb1ELb1ELb1ELb1ELb1EEENS1_21CollectiveEpilogueFwdINS6_IJS8_SA_S9_EEENS6_IJNS7_ILi1EEESI_SI_EEESC_SE_Li128ELb1ELb1ELb1ELb0EEENS1_36VarlenDynamicPersistentTileSchedulerILi128ELi48ELi128ELi128ELb1ELb1ELb0ELb1ELb1ELb1EEEEEEEEEvNT_6ParamsE)
        /*00e0*/ 	.word	0x00000004


	//----- nvinfo : EIATTR_FRAME_SIZE
	.align		4
.L_48:
        /*00e4*/ 	.byte	0x04, 0x11
        /*00e6*/ 	.short	(.L_50 - .L_49)
	.align		4
.L_49:
        /*00e8*/ 	.word	index@(_ZN7cutlass13device_kernelIN5flash19enable_sm80_to_sm89INS1_16FlashAttnFwdSm80INS1_25CollectiveMainloopFwdSm80ILi4ELi1ELb0EN4cute5tupleIJNS5_1CILi128EEENS7_ILi48EEENS7_ILi96EEEEEELi96ENS_10bfloat16_tEfNS_4arch4Sm80ELb1ELb0ELb1ELb1ELb1ELb1ELb1ELb1EEENS1_21CollectiveEpilogueFwdINS6_IJS8_SA_S9_EEENS6_IJNS7_ILi1EEESI_SI_EEESC_SE_Li128ELb1ELb1ELb1ELb0EEENS1_36VarlenDynamicPersistentTileSchedulerILi128ELi48ELi128ELi128ELb1ELb1ELb0ELb1ELb1ELb1EEEEEEEEEvNT_6ParamsE)
        /*00ec*/ 	.word	0x00000000


	//----- nvinfo : EIATTR_REGCOUNT
	.align		4
.L_50:
        /*00f0*/ 	.byte	0x04, 0x2f
        /*00f2*/ 	.short	(.L_52 - .L_51)
	.align		4
.L_51:
        /*00f4*/ 	.word	index@(_ZN7cutlass13device_kernelIN5flash19enable_sm80_to_sm89INS1_16FlashAttnFwdSm80INS1_25CollectiveMainloopFwdSm80ILi4ELi1ELb0EN4cute5tupleIJNS5_1CILi128EEENS7_ILi48EEENS7_ILi96EEEEEELi96ENS_10bfloat16_tEfNS_4arch4Sm80ELb1ELb0ELb1ELb1ELb1ELb0ELb1ELb1EEENS1_21CollectiveEpilogueFwdINS6_IJS8_SA_S9_EEENS6_IJNS7_ILi1EEESI_SI_EEESC_SE_Li128ELb1ELb1ELb1ELb0EEENS1_36VarlenDynamicPersistentTileSchedulerILi128ELi48ELi128ELi128ELb1ELb1ELb0ELb1ELb1ELb1EEEEEEEEEvNT_6ParamsE)
        /*00f8*/ 	.word	0x00000004


	//----- nvinfo : EIATTR_FRAME_SIZE
	.align		4
.L_52:
        /*00fc*/ 	.byte	0x04, 0x11
        /*00fe*/ 	.short	(.L_54 - .L_53)
	.align		4
.L_53:
        /*0100*/ 	.word	index@(_ZN7cutlass13device_kernelIN5flash19enable_sm80_to_sm89INS1_16FlashAttnFwdSm80INS1_25CollectiveMainloopFwdSm80ILi4ELi1ELb0EN4cute5tupleIJNS5_1CILi128EEENS7_ILi48EEENS7_ILi96EEEEEELi96ENS_10bfloat16_tEfNS_4arch4Sm80ELb1ELb0ELb1ELb1ELb1ELb0ELb1ELb1EEENS1_21CollectiveEpilogueFwdINS6_IJS8_SA_S9_EEENS6_IJNS7_ILi1EEESI_SI_EEESC_SE_Li128ELb1ELb1ELb1ELb0EEENS1_36VarlenDynamicPersistentTileSchedulerILi128ELi48ELi128ELi128ELb1ELb1ELb0ELb1ELb1ELb1EEEEEEEEEvNT_6ParamsE)
        /*0104*/ 	.word	0x00000000


	//----- nvinfo : EIATTR_REGCOUNT
	.align		4
.L_54:
        /*0108*/ 	.byte	0x04, 0x2f
        /*010a*/ 	.short	(.L_56 - .L_55)
	.align		4
.L_55:
        /*010c*/ 	.word	index@(_ZN7cutlass13device_kernelIN5flash19enable_sm80_to_sm89INS1_16FlashAttnFwdSm80INS1_25CollectiveMainloopFwdSm80ILi4ELi1ELb0EN4cute5tupleIJNS5_1CILi128EEENS7_ILi64EEENS7_ILi96EEEEEELi96ENS_10bfloat16_tEfNS_4arch4Sm80ELb1ELb0ELb1ELb0ELb1ELb0ELb1ELb1EEENS1_21CollectiveEpilogueFwdINS6_IJS8_SA_S9_EEENS6_IJNS7_ILi1EEESI_SI_EEESC_SE_Li128ELb0ELb1ELb1ELb0EEENS1_30DynamicPersistentTileSchedulerILi128ELi128ELb1ELb1ELb0EEEEEEEEEvNT_6ParamsE)
        /*0110*/ 	.word	0x00000004


	//----- nvinfo : EIATTR_FRAME_SIZE
	.align		4
.L_56:
        /*0114*/ 	.byte	0x04, 0x11
        /*0116*/ 	.short	(.L_58 - .L_57)
	.align		4
.L_57:
        /*0118*/ 	.word	index@(_ZN7cutlass13device_kernelIN5flash19enable_sm80_to_sm89INS1_16FlashAttnFwdSm80INS1_25CollectiveMainloopFwdSm80ILi4ELi1ELb0EN4cute5tupleIJNS5_1CILi128EEENS7_ILi64EEENS7_ILi96EEEEEELi96ENS_10bfloat16_tEfNS_4arch4Sm80ELb1ELb0ELb1ELb0ELb1ELb0ELb1ELb1EEENS1_21CollectiveEpilogueFwdINS6_IJS8_SA_S9_EEENS6_IJNS7_ILi1EEESI_SI_EEESC_SE_Li128ELb0ELb1ELb1ELb0EEENS1_30DynamicPersistentTileSchedulerILi128ELi128ELb1ELb1ELb0EEEEEEEEEvNT_6ParamsE)
        /*011c*/ 	.word	0x00000000


	//----- nvinfo : EIATTR_REGCOUNT
	.align		4
.L_58:
        /*0120*/ 	.byte	0x04, 0x2f
        /*0122*/ 	.short	(.L_60 - .L_59)
	.align		4
.L_59:
        /*0124*/ 	.word	index@(_ZN7cutlass13device_kernelIN5flash19enable_sm80_to_sm89INS1_16FlashAttnFwdSm80INS1_25CollectiveMainloopFwdSm80ILi4ELi1ELb0EN4cute5tupleIJNS5_1CILi128EEENS7_ILi48EEENS7_ILi96EEEEEELi96ENS_10bfloat16_tEfNS_4arch4Sm80ELb0ELb1ELb1ELb1ELb1ELb1ELb1ELb1EEENS1_21CollectiveEpilogueFwdINS6_IJS8_SA_S9_EEENS6_IJNS7_ILi1EEESI_SI_EEESC_SE_Li128ELb1ELb1ELb1ELb0EEENS1_36VarlenDynamicPersistentTileSchedulerILi128ELi48ELi128ELi128ELb1ELb1ELb0ELb1ELb0ELb1EEEEEEEEEvNT_6ParamsE)
        /*0128*/ 	.word	0x00000004


	//----- nvinfo : EIATTR_FRAME_SIZE
	.align		4
.L_60:
        /*012c*/ 	.byte	0x04, 0x11
        /*012e*/ 	.short	(.L_62 - .L_61)
	.align		4
.L_61:
        /*0130*/ 	.word	index@(_ZN7cutlass13device_kernelIN5flash19enable_sm80_to_sm89INS1_16FlashAttnFwdSm80INS1_25CollectiveMainloopFwdSm80ILi4ELi1ELb0EN4cute5tupleIJNS5_1CILi128EEENS7_ILi48EEENS7_ILi96EEEEEELi96ENS_10bfloat16_tEfNS_4arch4Sm80ELb0ELb1ELb1ELb1ELb1ELb1ELb1ELb1EEENS1_21CollectiveEpilogueFwdINS6_IJS8_SA_S9_EEENS6_IJNS7_ILi1EEESI_SI_EEESC_SE_Li128ELb1ELb1ELb1ELb0EEENS1_36VarlenDynamicPersistentTileSchedulerILi128ELi48ELi128ELi128ELb1ELb1ELb0ELb1ELb0ELb1EEEEEEEEEvNT_6ParamsE)
        /*0134*/ 	.word	0x00000000


	//----- nvinfo : EIATTR_REGCOUNT
	.align		4
.L_62:
        /*0138*/ 	.byte	0x04, 0x2f
        /*013a*/ 	.short	(.L_64 - .L_63)
	.align		4
.L_63:
        /*013c*/ 	.word	index@(_ZN7cutlass13device_kernelIN5flash19enable_sm80_to_sm89INS1_16FlashAttnFwdSm80INS1_25CollectiveMainloopFwdSm80ILi4ELi1ELb0EN4cute5tupleIJNS5_1CILi128EEENS7_ILi48EEENS7_ILi96EEEEEELi96ENS_10bfloat16_tEfNS_4arch4Sm80ELb0ELb1ELb1ELb1ELb1ELb0ELb1ELb1EEENS1_21CollectiveEpilogueFwdINS6_IJS8_SA_S9_EEENS6_IJNS7_ILi1EEESI_SI_EEESC_SE_Li128ELb1ELb1ELb1ELb0EEENS1_36VarlenDynamicPersistentTileSchedulerILi128ELi48ELi128ELi128ELb1ELb1ELb0ELb1ELb0ELb1EEEEEEEEEvNT_6ParamsE)
        /*0140*/ 	.word	0x00000004


	//----- nvinfo : EIATTR_FRAME_SIZE
	.align		4
.L_64:
        /*0144*/ 	.byte	0x04, 0x11
        /*0146*/ 	.short	(.L_66 - .L_65)
	.align		4
.L_65:
        /*0148*/ 	.word	index@(_ZN7cutlass13device_kernelIN5flash19enable_sm80_to_sm89INS1_16FlashAttnFwdSm80INS1_25CollectiveMainloopFwdSm80ILi4ELi1ELb0EN4cute5tupleIJNS5_1CILi128EEENS7_ILi48EEENS7_ILi96EEEEEELi96ENS_10bfloat16_tEfNS_4arch4Sm80ELb0ELb1ELb1ELb1ELb1ELb0ELb1ELb1EEENS1_21CollectiveEpilogueFwdINS6_IJS8_SA_S9_EEENS6_IJNS7_ILi1EEESI_SI_EEESC_SE_Li128ELb1ELb1ELb1ELb0EEENS1_36VarlenDynamicPersistentTileSchedulerILi128ELi48ELi128ELi128ELb1ELb1ELb0ELb1ELb0ELb1EEEEEEEEEvNT_6ParamsE)
        /*014c*/ 	.word	0x00000000


	//----- nvinfo : EIATTR_REGCOUNT
	.align		4
.L_66:
        /*0150*/ 	.byte	0x04, 0x2f
        /*0152*/ 	.short	(.L_68 - .L_67)
	.align		4
.L_67:
        /*0154*/ 	.word	index@(_ZN7cutlass13device_kernelIN5flash19enable_sm80_to_sm89INS1_16FlashAttnFwdSm80INS1_25CollectiveMainloopFwdSm80ILi4ELi1ELb0EN4cute5tupleIJNS5_1CILi128EEENS7_ILi48EEENS7_ILi96EEEEEELi96ENS_10bfloat16_tEfNS_4arch4Sm80ELb0ELb1ELb1ELb0ELb1ELb0ELb1ELb1EEENS1_21CollectiveEpilogueFwdINS6_IJS8_SA_S9_EEENS6_IJNS7_ILi1EEESI_SI_EEESC_SE_Li128ELb0ELb1ELb1ELb0EEENS1_19SingleTileSchedulerILb0ELb1ELb1ELi128EEEEEEEEEvNT_6ParamsE)
        /*0158*/ 	.word	0x00000004


	//----- nvinfo : EIATTR_FRAME_SIZE
	.align		4
.L_68:
        /*015c*/ 	.byte	0x04, 0x11
        /*015e*/ 	.short	(.L_70 - .L_69)
	.align		4
.L_69:
        /*0160*/ 	.word	index@(_ZN7cutlass13device_kernelIN5flash19enable_sm80_to_sm89INS1_16FlashAttnFwdSm80INS1_25CollectiveMainloopFwdSm80ILi4ELi1ELb0EN4cute5tupleIJNS5_1CILi128EEENS7_ILi48EEENS7_ILi96EEEEEELi96ENS_10bfloat16_tEfNS_4arch4Sm80ELb0ELb1ELb1ELb0ELb1ELb0ELb1ELb1EEENS1_21CollectiveEpilogueFwdINS6_IJS8_SA_S9_EEENS6_IJNS7_ILi1EEESI_SI_EEESC_SE_Li128ELb0ELb1ELb1ELb0EEENS1_19SingleTileSchedulerILb0ELb1ELb1ELi128EEEEEEEEEvNT_6ParamsE)
        /*0164*/ 	.word	0x00000000


	//----- nvinfo : EIATTR_REGCOUNT
	.align		4
.L_70:
        /*0168*/ 	.byte	0x04, 0x2f
        /*016a*/ 	.short	(.L_72 - .L_71)
	.align		4
.L_71:
        /*016c*/ 	.word	index@(_ZN7cutlass13device_kernelIN5flash19enable_sm80_to_sm89INS1_16FlashAttnFwdSm80INS1_25CollectiveMainloopFwdSm80ILi4ELi1ELb0EN4cute5tupleIJNS5_1CILi128EEENS7_ILi48EEENS7_ILi96EEEEEELi96ENS_10bfloat16_tEfNS_4arch4Sm80ELb0ELb0ELb1ELb1ELb1ELb1ELb1ELb1EEENS1_21CollectiveEpilogueFwdINS6_IJS8_SA_S9_EEENS6_IJNS7_ILi1EEESI_SI_EEESC_SE_Li128ELb1ELb1ELb1ELb0EEENS1_36VarlenDynamicPersistentTileSchedulerILi128ELi48ELi128ELi128ELb1ELb1ELb0ELb0ELb1ELb1EEEEEEEEEvNT_6ParamsE)
        /*0170*/ 	.word	0x00000004


	//----- nvinfo : EIATTR_FRAME_SIZE
	.align		4
.L_72:
        /*0174*/ 	.byte	0x04, 0x11
        /*0176*/ 	.short	(.L_74 - .L_73)
	.align		4
.L_73:
        /*0178*/ 	.word	index@(_ZN7cutlass13device_kernelIN5flash19enable_sm80_to_sm89INS1_16FlashAttnFwdSm80INS1_25CollectiveMainloopFwdSm80ILi4ELi1ELb0EN4cute5tupleIJNS5_1CILi128EEENS7_ILi48EEENS7_ILi96EEEEEELi96ENS_10bfloat16_tEfNS_4arch4Sm80ELb0ELb0ELb1ELb1ELb1ELb1ELb1ELb1EEENS1_21CollectiveEpilogueFwdINS6_IJS8_SA_S9_EEENS6_IJNS7_ILi1EEESI_SI_EEESC_SE_Li128ELb1ELb1ELb1ELb0EEENS1_36VarlenDynamicPersistentTileSchedulerILi128ELi48ELi128ELi128ELb1ELb1ELb0ELb0ELb1ELb1EEEEEEEEEvNT_6ParamsE)
        /*017c*/ 	.word	0x00000000


	//----- nvinfo : EIATTR_REGCOUNT
	.align		4
.L_74:
        /*0180*/ 	.byte	0x04, 0x2f
        /*0182*/ 	.short	(.L_76 - .L_75)
	.align		4
.L_75:
        /*0184*/ 	.word	index@(_ZN7cutlass13device_kernelIN5flash19enable_sm80_to_sm89INS1_16FlashAttnFwdSm80INS1_25CollectiveMainloopFwdSm80ILi4ELi1ELb0EN4cute5tupleIJNS5_1CILi128EEENS7_ILi48EEENS7_ILi96EEEEEELi96ENS_10bfloat16_tEfNS_4arch4Sm80ELb0ELb0ELb1ELb1ELb1ELb0ELb1ELb1EEENS1_21CollectiveEpilogueFwdINS6_IJS8_SA_S9_EEENS6_IJNS7_ILi1EEESI_SI_EEESC_SE_Li128ELb1ELb1ELb1ELb0EEENS1_36VarlenDynamicPersistentTileSchedulerILi128ELi48ELi128ELi128ELb1ELb1ELb0ELb0ELb1ELb1EEEEEEEEEvNT_6ParamsE)
        /*0188*/ 	.word	0x00000004


	//----- nvinfo : EIATTR_FRAME_SIZE
	.align		4
.L_76:
        /*018c*/ 	.byte	0x04, 0x11
        /*018e*/ 	.short	(.L_78 - .L_77)
	.align		4
.L_77:
        /*0190*/ 	.word	index@(_ZN7cutlass13device_kernelIN5flash19enable_sm80_to_sm89INS1_16FlashAttnFwdSm80INS1_25CollectiveMainloopFwdSm80ILi4ELi1ELb0EN4cute5tupleIJNS5_1CILi128EEENS7_ILi48EEENS7_ILi96EEEEEELi96ENS_10bfloat16_tEfNS_4arch4Sm80ELb0ELb0ELb1ELb1ELb1ELb0ELb1ELb1EEENS1_21CollectiveEpilogueFwdINS6_IJS8_SA_S9_EEENS6_IJNS7_ILi1EEESI_SI_EEESC_SE_Li128ELb1ELb1ELb1ELb0EEENS1_36VarlenDynamicPersistentTileSchedulerILi128ELi48ELi128ELi128ELb1ELb1ELb0ELb0ELb1ELb1EEEEEEEEEvNT_6ParamsE)
        /*0194*/ 	.word	0x00000000


	//----- nvinfo : EIATTR_REGCOUNT
	.align		4
.L_78:
        /*0198*/ 	.byte	0x04, 0x2f
        /*019a*/ 	.short	(.L_80 - .L_79)
	.align		4
.L_79:
        /*019c*/ 	.word	index@(_ZN7cutlass13device_kernelIN5flash19enable_sm80_to_sm89INS1_16FlashAttnFwdSm80INS1_25CollectiveMainloopFwdSm80ILi4ELi1ELb0EN4cute5tupleIJNS5_1CILi128EEENS7_ILi64EEENS7_ILi96EEEEEELi96ENS_10bfloat16_tEfNS_4arch4Sm80ELb0ELb0ELb1ELb0ELb1ELb0ELb1ELb1EEENS1_21CollectiveEpilogueFwdINS6_IJS8_SA_S9_EEENS6_IJNS7_ILi1EEESI_SI_EEESC_SE_Li128ELb0ELb1ELb1ELb0EEENS1_19SingleTileSchedulerILb0ELb1ELb1ELi128EEEEEEEEEvNT_6ParamsE)
        /*01a0*/ 	.word	0x00000004


	//----- nvinfo : EIATTR_FRAME_SIZE
	.align		4
.L_80:
        /*01a4*/ 	.byte	0x04, 0x11
        /*01a6*/ 	.short	(.L_82 - .L_81)
	.align		4
.L_81:
        /*01a8*/ 	.word	index@(_ZN7cutlass13device_kernelIN5flash19enable_sm80_to_sm89INS1_16FlashAttnFwdSm80INS1_25CollectiveMainloopFwdSm80ILi4ELi1ELb0EN4cute5tupleIJNS5_1CILi128EEENS7_ILi64EEENS7_ILi96EEEEEELi96ENS_10bfloat16_tEfNS_4arch4Sm80ELb0ELb0ELb1ELb0ELb1ELb0ELb1ELb1EEENS1_21CollectiveEpilogueFwdINS6_IJS8_SA_S9_EEENS6_IJNS7_ILi1EEESI_SI_EEESC_SE_Li128ELb0ELb1ELb1ELb0EEENS1_19SingleTileSchedulerILb0ELb1ELb1ELi128EEEEEEEEEvNT_6ParamsE)
        /*01ac*/ 	.word	0x00000000


	//----- nvinfo : EIATTR_MIN_STACK_SIZE
	.align		4
.L_82:
        /*01b0*/ 	.byte	0x04, 0x12
        /*01b2*/ 	.short	(.L_84 - .L_83)
	.align		4
.L_83:
        /*01b4*/ 	.word	index@(_ZN7cutlass13device_kernelIN5flash19enable_sm80_to_sm89INS1_16FlashAttnFwdSm80INS1_25CollectiveMainloopFwdSm80ILi4ELi1ELb0EN4cute5tupleIJNS5_1CILi128EEENS7_ILi64EEENS7_ILi96EEEEEELi96ENS_10bfloat16_tEfNS_4arch4Sm80ELb0ELb0ELb1ELb0ELb1ELb0ELb1ELb1EEENS1_21CollectiveEpilogueFwdINS6_IJS8_SA_S9_EEENS6_IJNS7_ILi1EEESI_SI_EEESC_SE_Li128ELb0ELb1ELb1ELb0EEENS1_19SingleTileSchedulerILb0ELb1ELb1ELi128EEEEEEEEEvNT_6ParamsE)
        /*01b8*/ 	.word	0x00000000


	//----- nvinfo : EIATTR_MIN_STACK_SIZE
	.align		4
.L_84:
        /*01bc*/ 	.byte	0x04, 0x12
        /*01be*/ 	.short	(.L_86 - .L_85)
	.align		4
.L_85:
        /*01c0*/ 	.word	index@(_ZN7cutlass13device_kernelIN5flash19enable_sm80_to_sm89INS1_16FlashAttnFwdSm80INS1_25CollectiveMainloopFwdSm80ILi4ELi1ELb0EN4cute5tupleIJNS5_1CILi128EEENS7_ILi48EEENS7_ILi96EEEEEELi96ENS_10bfloat16_tEfNS_4arch4Sm80ELb0ELb0ELb1ELb1ELb1ELb0ELb1ELb1EEENS1_21CollectiveEpilogueFwdINS6_IJS8_SA_S9_EEENS6_IJNS7_ILi1EEESI_SI_EEESC_SE_Li128ELb1ELb1ELb1ELb0EEENS1_36VarlenDynamicPersistentTileSchedulerILi128ELi48ELi128ELi128ELb1ELb1ELb0ELb0ELb1ELb1EEEEEEEEEvNT_6ParamsE)
        /*01c4*/ 	.word	0x00000000


	//----- nvinfo : EIATTR_MIN_STACK_SIZE
	.align		4
.L_86:
        /*01c8*/ 	.byte	0x04, 0x12
        /*01ca*/ 	.short	(.L_88 - .L_87)
	.align		4
.L_87:
        /*01cc*/ 	.word	index@(_ZN7cutlass13device_kernelIN5flash19enable_sm80_to_sm89INS1_16FlashAttnFwdSm80INS1_25CollectiveMainloopFwdSm80ILi4ELi1ELb0EN4cute5tupleIJNS5_1CILi128EEENS7_ILi48EEENS7_ILi96EEEEEELi96ENS_10bfloat16_tEfNS_4arch4Sm80ELb0ELb0ELb1ELb1ELb1ELb1ELb1ELb1EEENS1_21CollectiveEpilogueFwdINS6_IJS8_SA_S9_EEENS6_IJNS7_ILi1EEESI_SI_EEESC_SE_Li128ELb1ELb1ELb1ELb0EEENS1_36VarlenDynamicPersistentTileSchedulerILi128ELi48ELi128ELi128ELb1ELb1ELb0ELb0ELb1ELb1EEEEEEEEEvNT_6ParamsE)
        /*01d0*/ 	.word	0x00000000


	//----- nvinfo : EIATTR_MIN_STACK_SIZE
	.align		4
.L_88:
        /*01d4*/ 	.byte	0x04, 0x12
        /*01d6*/ 	.short	(.L_90 - .L_89)
	.align		4
.L_89:
        /*01d8*/ 	.word	index@(_ZN7cutlass13device_kernelIN5flash19enable_sm80_to_sm89INS1_16FlashAttnFwdSm80INS1_25CollectiveMainloopFwdSm80ILi4ELi1ELb0EN4cute5tupleIJNS5_1CILi128EEENS7_ILi48EEENS7_ILi96EEEEEELi96ENS_10bfloat16_tEfNS_4arch4Sm80ELb0ELb1ELb1ELb0ELb1ELb0ELb1ELb1EEENS1_21CollectiveEpilogueFwdINS6_IJS8_SA_S9_EEENS6_IJNS7_ILi1EEESI_SI_EEESC_SE_Li128ELb0ELb1ELb1ELb0EEENS1_19SingleTileSchedulerILb0ELb1ELb1ELi128EEEEEEEEEvNT_6ParamsE)
        /*01dc*/ 	.word	0x00000000


	//----- nvinfo : EIATTR_MIN_STACK_SIZE
	.align		4
.L_90:
        /*01e0*/ 	.byte	0x04, 0x12
        /*01e2*/ 	.short	(.L_92 - .L_91)
	.align		4
.L_91:
        /*01e4*/ 	.word	index@(_ZN7cutlass13device_kernelIN5flash19enable_sm80_to_sm89INS1_16FlashAttnFwdSm80INS1_25CollectiveMainloopFwdSm80ILi4ELi1ELb0EN4cute5tupleIJNS5_1CILi128EEENS7_ILi48EEENS7_ILi96EEEEEELi96ENS_10bfloat16_tEfNS_4arch4Sm80ELb0ELb1ELb1ELb1ELb1ELb0ELb1ELb1EEENS1_21CollectiveEpilogueFwdINS6_IJS8_SA_S9_EEENS6_IJNS7_ILi1EEESI_SI_EEESC_SE_Li128ELb1ELb1ELb1ELb0EEENS1_36VarlenDynamicPersistentTileSchedulerILi128ELi48ELi128ELi128ELb1ELb1ELb0ELb1ELb0ELb1EEEEEEEEEvNT_6ParamsE)
        /*01e8*/ 	.word	0x00000000


	//----- nvinfo : EIATTR_MIN_STACK_SIZE
	.align		4
.L_92:
        /*01ec*/ 	.byte	0x04, 0x12
        /*01ee*/ 	.short	(.L_94 - .L_93)
	.align		4
.L_93:
        /*01f0*/ 	.word	index@(_ZN7cutlass13device_kernelIN5flash19enable_sm80_to_sm89INS1_16FlashAttnFwdSm80INS1_25CollectiveMainloopFwdSm80ILi4ELi1ELb0EN4cute5tupleIJNS5_1CILi128EEENS7_ILi48EEENS7_ILi96EEEEEELi96ENS_10bfloat16_tEfNS_4arch4Sm80ELb0ELb1ELb1ELb1ELb1ELb1ELb1ELb1EEENS1_21CollectiveEpilogueFwdINS6_IJS8_SA_S9_EEENS6_IJNS7_ILi1EEESI_SI_EEESC_SE_Li128ELb1ELb1ELb1ELb0EEENS1_36VarlenDynamicPersistentTileSchedulerILi128ELi48ELi128ELi128ELb1ELb1ELb0ELb1ELb0ELb1EEEEEEEEEvNT_6ParamsE)
        /*01f4*/ 	.word	0x00000000


	//----- nvinfo : EIATTR_MIN_STACK_SIZE
	.align		4
.L_94:
        /*01f8*/ 	.byte	0x04, 0x12
        /*01fa*/ 	.short	(.L_96 - .L_95)
	.align		4
.L_95:
        /*01fc*/ 	.word	index@(_ZN7cutlass13device_kernelIN5flash19enable_sm80_to_sm89INS1_16FlashAttnFwdSm80INS1_25CollectiveMainloopFwdSm80ILi4ELi1ELb0EN4cute5tupleIJNS5_1CILi128EEENS7_ILi64EEENS7_ILi96EEEEEELi96ENS_10bfloat16_tEfNS_4arch4Sm80ELb1ELb0ELb1ELb0ELb1ELb0ELb1ELb1EEENS1_21CollectiveEpilogueFwdINS6_IJS8_SA_S9_EEENS6_IJNS7_ILi1EEESI_SI_EEESC_SE_Li128ELb0ELb1ELb1ELb0EEENS1_30DynamicPersistentTileSchedulerILi128ELi128ELb1ELb1ELb0EEEEEEEEEvNT_6ParamsE)
        /*0200*/ 	.word	0x00000000


	//----- nvinfo : EIATTR_MIN_STACK_SIZE
	.align		4
.L_96:
        /*0204*/ 	.byte	0x04, 0x12
        /*0206*/ 	.short	(.L_98 - .L_97)
	.align		4
.L_97:
        /*0208*/ 	.word	index@(_ZN7cutlass13device_kernelIN5flash19enable_sm80_to_sm89INS1_16FlashAttnFwdSm80INS1_25CollectiveMainloopFwdSm80ILi4ELi1ELb0EN4cute5tupleIJNS5_1CILi128EEENS7_ILi48EEENS7_ILi96EEEEEELi96ENS_10bfloat16_tEfNS_4arch4Sm80ELb1ELb0ELb1ELb1ELb1ELb0ELb1ELb1EEENS1_21CollectiveEpilogueFwdINS6_IJS8_SA_S9_EEENS6_IJNS7_ILi1EEESI_SI_EEESC_SE_Li128ELb1ELb1ELb1ELb0EEENS1_36VarlenDynamicPersistentTileSchedulerILi128ELi48ELi128ELi128ELb1ELb1ELb0ELb1ELb1ELb1EEEEEEEEEvNT_6ParamsE)
        /*020c*/ 	.word	0x00000000


	//----- nvinfo : EIATTR_MIN_STACK_SIZE
	.align		4
.L_98:
        /*0210*/ 	.byte	0x04, 0x12
        /*0212*/ 	.short	(.L_100 - .L_99)
	.align		4
.L_99:
        /*0214*/ 	.word	index@(_ZN7cutlass13device_kernelIN5flash19enable_sm80_to_sm89INS1_16FlashAttnFwdSm80INS1_25CollectiveMainloopFwdSm80ILi4ELi1ELb0EN4cute5tupleIJNS5_1CILi128EEENS7_ILi48EEENS7_ILi96EEEEEELi96ENS_10bfloat16_tEfNS_4arch4Sm80ELb1ELb0ELb1ELb1ELb1ELb1ELb1ELb1EEENS1_21CollectiveEpilogueFwdINS6_IJS8_SA_S9_EEENS6_IJNS7_ILi1EEESI_SI_EEESC_SE_Li128ELb1ELb1ELb1ELb0EEENS1_36VarlenDynamicPersistentTileSchedulerILi128ELi48ELi128ELi128ELb1ELb1ELb0ELb1ELb1ELb1EEEEEEEEEvNT_6ParamsE)
        /*0218*/ 	.word	0x00000000


	//----- nvinfo : EIATTR_MIN_STACK_SIZE
	.align		4
.L_100:
        /*021c*/ 	.byte	0x04, 0x12
        /*021e*/ 	.short	(.L_102 - .L_101)
	.align		4
.L_101:
        /*0220*/ 	.word	index@(_ZN7cutlass13device_kernelIN5flash19enable_sm80_to_sm89INS1_16FlashAttnFwdSm80INS1_25CollectiveMainloopFwdSm80ILi4ELi1ELb0EN4cute5tupleIJNS5_1CILi128EEENS7_ILi64EEENS7_ILi96EEEEEELi96ENS_10bfloat16_tEfNS_4arch4Sm80ELb0ELb0ELb0ELb0ELb1ELb0ELb1ELb1EEENS1_21CollectiveEpilogueFwdINS6_IJS8_SA_S9_EEENS6_IJNS7_ILi1EEESI_SI_EEESC_SE_Li128ELb0ELb1ELb1ELb0EEENS1_19SingleTileSchedulerILb0ELb1ELb1ELi128EEEEEEEEEvNT_6ParamsE)
        /*0224*/ 	.word	0x00000000


	//----- nvinfo : EIATTR_MIN_STACK_SIZE
	.align		4
.L_102:
        /*0228*/ 	.byte	0x04, 0x12
        /*022a*/ 	.short	(.L_104 - .L_103)
	.align		4
.L_103:
        /*022c*/ 	.word	index@(_ZN7cutlass13device_kernelIN5flash19enable_sm80_to_sm89INS1_16FlashAttnFwdSm80INS1_25CollectiveMainloopFwdSm80ILi4ELi1ELb0EN4cute5tupleIJNS5_1CILi128EEENS7_ILi48EEENS7_ILi96EEEEEELi96ENS_10bfloat16_tEfNS_4arch4Sm80ELb0ELb0ELb0ELb1ELb1ELb0ELb1ELb1EEENS1_21CollectiveEpilogueFwdINS6_IJS8_SA_S9_EEENS6_IJNS7_ILi1EEESI_SI_EEESC_SE_Li128ELb1ELb1ELb1ELb0EEENS1_36VarlenDynamicPersistentTileSchedulerILi128ELi48ELi128ELi128ELb1ELb1ELb0ELb0ELb1ELb1EEEEEEEEEvNT_6ParamsE)
        /*0230*/ 	.word	0x00000000


	//----- nvinfo : EIATTR_MIN_STACK_SIZE
	.align		4
.L_104:
        /*0234*/ 	.byte	0x04, 0x12
        /*0236*/ 	.short	(.L_106 - .L_105)
	.align		4
.L_105:
        /*0238*/ 	.word	index@(_ZN7cutlass13device_kernelIN5flash19enable_sm80_to_sm89INS1_16FlashAttnFwdSm80INS1_25CollectiveMainloopFwdSm80ILi4ELi1ELb0EN4cute5tupleIJNS5_1CILi128EEENS7_ILi48EEENS7_ILi96EEEEEELi96ENS_10bfloat16_tEfNS_4arch4Sm80ELb0ELb0ELb0ELb1ELb1ELb1ELb1ELb1EEENS1_21CollectiveEpilogueFwdINS6_IJS8_SA_S9_EEENS6_IJNS7_ILi1EEESI_SI_EEESC_SE_Li128ELb1ELb1ELb1ELb0EEENS1_36VarlenDynamicPersistentTileSchedulerILi128ELi48ELi128ELi128ELb1ELb1ELb0ELb0ELb1ELb1EEEEEEEEEvNT_6ParamsE)
        /*023c*/ 	.word	0x00000000


	//----- nvinfo : EIATTR_MIN_STACK_SIZE
	.align		4
.L_106:
        /*0240*/ 	.byte	0x04, 0x12
        /*0242*/ 	.short	(.L_108 - .L_107)
	.align		4
.L_107:
        /*0244*/ 	.word	index@(_ZN7cutlass13device_kernelIN5flash19enable_sm80_to_sm89INS1_16FlashAttnFwdSm80INS1_25CollectiveMainloopFwdSm80ILi4ELi1ELb0EN4cute5tupleIJNS5_1CILi128EEENS7_ILi48EEENS7_ILi96EEEEEELi96ENS_10bfloat16_tEfNS_4arch4Sm80ELb0ELb1ELb0ELb0ELb1ELb0ELb1ELb1EEENS1_21CollectiveEpilogueFwdINS6_IJS8_SA_S9_EEENS6_IJNS7_ILi1EEESI_SI_EEESC_SE_Li128ELb0ELb1ELb1ELb0EEENS1_19SingleTileSchedulerILb0ELb1ELb1ELi128EEEEEEEEEvNT_6ParamsE)
        /*0248*/ 	.word	0x00000000


	//----- nvinfo : EIATTR_MIN_STACK_SIZE
	.align		4
.L_108:
        /*024c*/ 	.byte	0x04, 0x12
        /*024e*/ 	.short	(.L_110 - .L_109)
	.align		4
.L_109:
        /*0250*/ 	.word	index@(_ZN7cutlass13device_kernelIN5flash19enable_sm80_to_sm89INS1_16FlashAttnFwdSm80INS1_25CollectiveMainloopFwdSm80ILi4ELi1ELb0EN4cute5tupleIJNS5_1CILi128EEENS7_ILi48EEENS7_ILi96EEEEEELi96ENS_10bfloat16_tEfNS_4arch4Sm80ELb0ELb1ELb0ELb1ELb1ELb0ELb1ELb1EEENS1_21CollectiveEpilogueFwdINS6_IJS8_SA_S9_EEENS6_IJNS7_ILi1EEESI_SI_EEESC_SE_Li128ELb1ELb1ELb1ELb0EEENS1_36VarlenDynamicPersistentTileSchedulerILi128ELi48ELi128ELi128ELb1ELb1ELb0ELb1ELb0ELb1EEEEEEEEEvNT_6ParamsE)
        /*0254*/ 	.word	0x00000000


	//----- nvinfo : EIATTR_MIN_STACK_SIZE
	.align		4
.L_110:
        /*0258*/ 	.byte	0x04, 0x12
        /*025a*/ 	.short	(.L_112 - .L_111)
	.align		4
.L_111:
        /*025c*/ 	.word	index@(_ZN7cutlass13device_kernelIN5flash19enable_sm80_to_sm89INS1_16FlashAttnFwdSm80INS1_25CollectiveMainloopFwdSm80ILi4ELi1ELb0EN4cute5tupleIJNS5_1CILi128EEENS7_ILi48EEENS7_ILi96EEEEEELi96ENS_10bfloat16_tEfNS_4arch4Sm80ELb0ELb1ELb0ELb1ELb1ELb1ELb1ELb1EEENS1_21CollectiveEpilogueFwdINS6_IJS8_SA_S9_EEENS6_IJNS7_ILi1EEESI_SI_EEESC_SE_Li128ELb1ELb1ELb1ELb0EEENS1_36VarlenDynamicPersistentTileSchedulerILi128ELi48ELi128ELi128ELb1ELb1ELb0ELb1ELb0ELb1EEEEEEEEEvNT_6ParamsE)
        /*0260*/ 	.word	0x00000000


	//----- nvinfo : EIATTR_MIN_STACK_SIZE
	.align		4
.L_112:
        /*0264*/ 	.byte	0x04, 0x12
        /*0266*/ 	.short	(.L_114 - .L_113)
	.align		4
.L_113:
        /*0268*/ 	.word	index@(_ZN7cutlass13device_kernelIN5flash19enable_sm80_to_sm89INS1_16FlashAttnFwdSm80INS1_25CollectiveMainloopFwdSm80ILi4ELi1ELb0EN4cute5tupleIJNS5_1CILi128EEENS7_ILi64EEENS7_ILi96EEEEEELi96ENS_10bfloat16_tEfNS_4arch4Sm80ELb1ELb0ELb0ELb0ELb1ELb0ELb1ELb1EEENS1_21CollectiveEpilogueFwdINS6_IJS8_SA_S9_EEENS6_IJNS7_ILi1EEESI_SI_EEESC_SE_Li128ELb0ELb1ELb1ELb0EEENS1_30DynamicPersistentTileSchedulerILi128ELi128ELb1ELb1ELb0EEEEEEEEEvNT_6ParamsE)
        /*026c*/ 	.word	0x00000000


	//----- nvinfo : EIATTR_MIN_STACK_SIZE
	.align		4
.L_114:
        /*0270*/ 	.byte	0x04, 0x12
        /*0272*/ 	.short	(.L_116 - .L_115)
	.align		4
.L_115:
        /*0274*/ 	.word	index@(_ZN7cutlass13device_kernelIN5flash19enable_sm80_to_sm89INS1_16FlashAttnFwdSm80INS1_25CollectiveMainloopFwdSm80ILi4ELi1ELb0EN4cute5tupleIJNS5_1CILi128EEENS7_ILi48EEENS7_ILi96EEEEEELi96ENS_10bfloat16_tEfNS_4arch4Sm80ELb1ELb0ELb0ELb1ELb1ELb0ELb1ELb1EEENS1_21CollectiveEpilogueFwdINS6_IJS8_SA_S9_EEENS6_IJNS7_ILi1EEESI_SI_EEESC_SE_Li128ELb1ELb1ELb1ELb0EEENS1_36VarlenDynamicPersistentTileSchedulerILi128ELi48ELi128ELi128ELb1ELb1ELb0ELb1ELb1ELb1EEEEEEEEEvNT_6ParamsE)
        /*0278*/ 	.word	0x00000000


	//----- nvinfo : EIATTR_MIN_STACK_SIZE
	.align		4
.L_116:
        /*027c*/ 	.byte	0x04, 0x12
        /*027e*/ 	.short	(.L_118 - .L_117)
	.align		4
.L_117:
        /*0280*/ 	.word	index@(_ZN7cutlass13device_kernelIN5flash19enable_sm80_to_sm89INS1_16FlashAttnFwdSm80INS1_25CollectiveMainloopFwdSm80ILi4ELi1ELb0EN4cute5tupleIJNS5_1CILi128EEENS7_ILi48EEENS7_ILi96EEEEEELi96ENS_10bfloat16_tEfNS_4arch4Sm80ELb1ELb0ELb0ELb1ELb1ELb1ELb1ELb1EEENS1_21CollectiveEpilogueFwdINS6_IJS8_SA_S9_EEENS6_IJNS7_ILi1EEESI_SI_EEESC_SE_Li128ELb1ELb1ELb1ELb0EEENS1_36VarlenDynamicPersistentTileSchedulerILi128ELi48ELi128ELi128ELb1ELb1ELb0ELb1ELb1ELb1EEEEEEEEEvNT_6ParamsE)
        /*0284*/ 	.word	0x00000000
.L_118:


//--------------------- .nv.compat                --------------------------
	.section	.nv.compat,"",@"SHT_CUDA_COMPAT_INFO"
	.align	4
        /*0000*/ 	.byte	0x02, 0x09, 0x01, 0x00, 0x02, 0x02, 0x01, 0x00, 0x02, 0x05, 0x05, 0x00, 0x03, 0x07, 0x01, 0x01
        /*0010*/ 	.byte	0x02, 0x03, 0x00, 0x00, 0x02, 0x06, 0x01, 0x00, 0x04, 0x0b, 0x08, 0x00, 0x00, 0x00, 0x00, 0x00
        /*0020*/ 	.byte	0x00, 0x00, 0x00, 0x00


//--------------------- .nv.info._ZN7cutlass13device_kernelIN5flash19enable_sm80_to_sm89INS1_16FlashAttnFwdSm80INS1_25CollectiveMainloopFwdSm80ILi4ELi1ELb0EN4cute5tupleIJNS5_1CILi128EEENS7_ILi64EEENS7_ILi96EEEEEELi96ENS_10bfloat16_tEfNS_4arch4Sm80ELb0ELb0ELb1ELb0ELb1ELb0ELb1ELb1EEENS1_21CollectiveEpilogueFwdINS6_IJS8_SA_S9_EEENS6_IJNS7_ILi1EEESI_SI_EEESC_SE_Li128ELb0ELb1ELb1ELb0EEENS1_19SingleTileSchedulerILb0ELb1ELb1ELi128EEEEEEEEEvNT_6ParamsE --------------------------
	.section	.nv.info._ZN7cutlass13device_kernelIN5flash19enable_sm80_to_sm89INS1_16FlashAttnFwdSm80INS1_25CollectiveMainloopFwdSm80ILi4ELi1ELb0EN4cute5tupleIJNS5_1CILi128EEENS7_ILi64EEENS7_ILi96EEEEEELi96ENS_10bfloat16_tEfNS_4arch4Sm80ELb0ELb0ELb1ELb0ELb1ELb0ELb1ELb1EEENS1_21CollectiveEpilogueFwdINS6_IJS8_SA_S9_EEENS6_IJNS7_ILi1EEESI_SI_EEESC_SE_Li128ELb0ELb1ELb1ELb0EEENS1_19SingleTileSchedulerILb0ELb1ELb1ELi128EEEEEEEEEvNT_6ParamsE,"",@"SHT_CUDA_INFO"
	.sectionflags	@""
	.align	4


	//----- nvinfo : EIATTR_CUDA_API_VERSION
	.align		4
        /*0000*/ 	.byte	0x04, 0x37
        /*0002*/ 	.short	(.L_120 - .L_119)
.L_119:
        /*0004*/ 	.word	0x00000082


	//----- nvinfo : EIATTR_KPARAM_INFO
	.align		4
.L_120:
        /*0008*/ 	.byte	0x04, 0x17
        /*000a*/ 	.short	(.L_122 - .L_121)
.L_121:
        /*000c*/ 	.word	0x00000000
        /*0010*/ 	.short	0x0000
        /*0012*/ 	.short	0x0000
        /*0014*/ 	.byte	0x00, 0xf0, 0x61, 0x10


	//----- nvinfo : EIATTR_SPARSE_MMA_MASK
	.align		4
.L_122:
        /*0018*/ 	.byte	0x03, 0x50
        /*001a*/ 	.short	0x0000


	//----- nvinfo : EIATTR_MAXREG_COUNT
	.align		4
        /*001c*/ 	.byte	0x03, 0x1b
        /*001e*/ 	.short	0x00ff


	//----- nvinfo : EIATTR_MERCURY_ISA_VERSION
	.align		4
        /*0020*/ 	.byte	0x03, 0x5f
        /*0022*/ 	.short	0x0101


	//----- nvinfo : EIATTR_EXIT_INSTR_OFFSETS
	.align		4
        /*0024*/ 	.byte	0x04, 0x1c
        /*0026*/ 	.short	(.L_124 - .L_123)


	//   ....[0]....
.L_123:
        /*0028*/ 	.word	0x00000010


	//----- nvinfo : EIATTR_MAX_THREADS
	.align		4
.L_124:
        /*002c*/ 	.byte	0x04, 0x05
        /*002e*/ 	.short	(.L_126 - .L_125)
.L_125:
        /*0030*/ 	.word	0x00000080
        /*0034*/ 	.word	0x00000001
        /*0038*/ 	.word	0x00000001


	//----- nvinfo : EIATTR_CBANK_PARAM_SIZE
	.align		4
.L_126:
        /*003c*/ 	.byte	0x03, 0x19
        /*003e*/ 	.short	0x0418


	//----- nvinfo : EIATTR_PARAM_CBANK
	.align		4
        /*0040*/ 	.byte	0x04, 0x0a
        /*0042*/ 	.short	(.L_128 - .L_127)
	.align		4
.L_127:
        /*0044*/ 	.word	index@(.nv.constant0._ZN7cutlass13device_kernelIN5flash19enable_sm80_to_sm89INS1_16FlashAttnFwdSm80INS1_25CollectiveMainloopFwdSm80ILi4ELi1ELb0EN4cute5tupleIJNS5_1CILi128EEENS7_ILi64EEENS7_ILi96EEEEEELi96ENS_10bfloat16_tEfNS_4arch4Sm80ELb0ELb0ELb1ELb0ELb1ELb0ELb1ELb1EEENS1_21CollectiveEpilogueFwdINS6_IJS8_SA_S9_EEENS6_IJNS7_ILi1EEESI_SI_EEESC_SE_Li128ELb0ELb1ELb1ELb0EEENS1_19SingleTileSchedulerILb0ELb1ELb1ELi128EEEEEEEEEvNT_6ParamsE)
        /*0048*/ 	.short	0x0210
        /*004a*/ 	.short	0x0418


	//----- nvinfo : EIATTR_SW_WAR
	.align		4
.L_128:
        /*004c*/ 	.byte	0x04, 0x36
        /*004e*/ 	.short	(.L_130 - .L_129)
.L_129:
        /*0050*/ 	.word	0x00000008
.L_130:


//--------------------- .nv.info._ZN7cutlass13device_kernelIN5flash19enable_sm80_to_sm89INS1_16FlashAttnFwdSm80INS1_25CollectiveMainloopFwdSm80ILi4ELi1ELb0EN4cute5tupleIJNS5_1CILi128EEENS7_ILi48EEENS7_ILi96EEEEEELi96ENS_10bfloat16_tEfNS_4arch4Sm80ELb0ELb0ELb1ELb1ELb1ELb0ELb1ELb1EEENS1_21CollectiveEpilogueFwdINS6_IJS8_SA_S9_EEENS6_IJNS7_ILi1EEESI_SI_EEESC_SE_Li128ELb1ELb1ELb1ELb0EEENS1_36VarlenDynamicPersistentTileSchedulerILi128ELi48ELi128ELi128ELb1ELb1ELb0ELb0ELb1ELb1EEEEEEEEEvNT_6ParamsE --------------------------
	.section	.nv.info._ZN7cutlass13device_kernelIN5flash19enable_sm80_to_sm89INS1_16FlashAttnFwdSm80INS1_25CollectiveMainloopFwdSm80ILi4ELi1ELb0EN4cute5tupleIJNS5_1CILi128EEENS7_ILi48EEENS7_ILi96EEEEEELi96ENS_10bfloat16_tEfNS_4arch4Sm80ELb0ELb0ELb1ELb1ELb1ELb0ELb1ELb1EEENS1_21CollectiveEpilogueFwdINS6_IJS8_SA_S9_EEENS6_IJNS7_ILi1EEESI_SI_EEESC_SE_Li128ELb1ELb1ELb1ELb0EEENS1_36VarlenDynamicPersistentTileSchedulerILi128ELi48ELi128ELi128ELb1ELb1ELb0ELb0ELb1ELb1EEEEEEEEEvNT_6ParamsE,"",@"SHT_CUDA_INFO"
	.sectionflags	@""
	.align	4


	//----- nvinfo : EIATTR_CUDA_API_VERSION
	.align		4
        /*0000*/ 	.byte	0x04, 0x37
        /*0002*/ 	.short	(.L_132 - .L_131)
.L_131:
        /*0004*/ 	.word	0x00000082


	//----- nvinfo : EIATTR_KPARAM_INFO
	.align		4
.L_132:
        /*0008*/ 	.byte	0x04, 0x17
        /*000a*/ 	.short	(.L_134 - .L_133)
.L_133:
        /*000c*/ 	.word	0x00000000
        /*0010*/ 	.short	0x0000
        /*0012*/ 	.short	0x0000
        /*0014*/ 	.byte	0x00, 0xf0, 0xe1, 0x10


	//----- nvinfo : EIATTR_SPARSE_MMA_MASK
	.align		4
.L_134:
        /*0018*/ 	.byte	0x03, 0x50
        /*001a*/ 	.short	0x0000


	//----- nvinfo : EIATTR_MAXREG_COUNT
	.align		4
        /*001c*/ 	.byte	0x03, 0x1b
        /*001e*/ 	.short	0x00ff


	//----- nvinfo : EIATTR_MERCURY_ISA_VERSION
	.align		4
        /*0020*/ 	.byte	0x03, 0x5f
        /*0022*/ 	.short	0x0101


	//----- nvinfo : EIATTR_EXIT_INSTR_OFFSETS
	.align		4
        /*0024*/ 	.byte	0x04, 0x1c
        /*0026*/ 	.short	(.L_136 - .L_135)


	//   ....[0]....
.L_135:
        /*0028*/ 	.word	0x00000010


	//----- nvinfo : EIATTR_MAX_THREADS
	.align		4
.L_136:
        /*002c*/ 	.byte	0x04, 0x05
        /*002e*/ 	.short	(.L_138 - .L_137)
.L_137:
        /*0030*/ 	.word	0x00000080
        /*0034*/ 	.word	0x00000001
        /*0038*/ 	.word	0x00000001


	//----- nvinfo : EIATTR_CBANK_PARAM_SIZE
	.align		4
.L_138:
        /*003c*/ 	.byte	0x03, 0x19
        /*003e*/ 	.short	0x0438


	//----- nvinfo : EIATTR_PARAM_CBANK
	.align		4
        /*0040*/ 	.byte	0x04, 0x0a
        /*0042*/ 	.short	(.L_140 - .L_139)
	.align		4
.L_139:
        /*0044*/ 	.word	index@(.nv.constant0._ZN7cutlass13device_kernelIN5flash19enable_sm80_to_sm89INS1_16FlashAttnFwdSm80INS1_25CollectiveMainloopFwdSm80ILi4ELi1ELb0EN4cute5tupleIJNS5_1CILi128EEENS7_ILi48EEENS7_ILi96EEEEEELi96ENS_10bfloat16_tEfNS_4arch4Sm80ELb0ELb0ELb1ELb1ELb1ELb0ELb1ELb1EEENS1_21CollectiveEpilogueFwdINS6_IJS8_SA_S9_EEENS6_IJNS7_ILi1EEESI_SI_EEESC_SE_Li128ELb1ELb1ELb1ELb0EEENS1_36VarlenDynamicPersistentTileSchedulerILi128ELi48ELi128ELi128ELb1ELb1ELb0ELb0ELb1ELb1EEEEEEEEEvNT_6ParamsE)
        /*0048*/ 	.short	0x0210
        /*004a*/ 	.short	0x0438


	//----- nvinfo : EIATTR_SW_WAR
	.align		4
.L_140:
        /*004c*/ 	.byte	0x04, 0x36
        /*004e*/ 	.short	(.L_142 - .L_141)
.L_141:
        /*0050*/ 	.word	0x00000008
.L_142:


//--------------------- .nv.info._ZN7cutlass13device_kernelIN5flash19enable_sm80_to_sm89INS1_16FlashAttnFwdSm80INS1_25CollectiveMainloopFwdSm80ILi4ELi1ELb0EN4cute5tupleIJNS5_1CILi128EEENS7_ILi48EEENS7_ILi96EEEEEELi96ENS_10bfloat16_tEfNS_4arch4Sm80ELb0ELb0ELb1ELb1ELb1ELb1ELb1ELb1EEENS1_21CollectiveEpilogueFwdINS6_IJS8_SA_S9_EEENS6_IJNS7_ILi1EEESI_SI_EEESC_SE_Li128ELb1ELb1ELb1ELb0EEENS1_36VarlenDynamicPersistentTileSchedulerILi128ELi48ELi128ELi128ELb1ELb1ELb0ELb0ELb1ELb1EEEEEEEEEvNT_6ParamsE --------------------------
	.section	.nv.info._ZN7cutlass13device_kernelIN5flash19enable_sm80_to_sm89INS1_16FlashAttnFwdSm80INS1_25CollectiveMainloopFwdSm80ILi4ELi1ELb0EN4cute5tupleIJNS5_1CILi128EEENS7_ILi48EEENS7_ILi96EEEEEELi96ENS_10bfloat16_tEfNS_4arch4Sm80ELb0ELb0ELb1ELb1ELb1ELb1ELb1ELb1EEENS1_21CollectiveEpilogueFwdINS6_IJS8_SA_S9_EEENS6_IJNS7_ILi1EEESI_SI_EEESC_SE_Li128ELb1ELb1ELb1ELb0EEENS1_36VarlenDynamicPersistentTileSchedulerILi128ELi48ELi128ELi128ELb1ELb1ELb0ELb0ELb1ELb1EEEEEEEEEvNT_6ParamsE,"",@"SHT_CUDA_INFO"
	.sectionflags	@""
	.align	4


	//----- nvinfo : EIATTR_CUDA_API_VERSION
	.align		4
        /*0000*/ 	.byte	0x04, 0x37
        /*0002*/ 	.short	(.L_144 - .L_143)
.L_143:
        /*0004*/ 	.word	0x00000082


	//----- nvinfo : EIATTR_KPARAM_INFO
	.align		4
.L_144:
        /*0008*/ 	.byte	0x04, 0x17
        /*000a*/ 	.short	(.L_146 - .L_145)
.L_145:
        /*000c*/ 	.word	0x00000000
        /*0010*/ 	.short	0x0000
        /*0012*/ 	.short	0x0000
        /*0014*/ 	.byte	0x00, 0xf0, 0xe1, 0x10


	//----- nvinfo : EIATTR_SPARSE_MMA_MASK
	.align		4
.L_146:
        /*0018*/ 	.byte	0x03, 0x50
        /*001a*/ 	.short	0x0000


	//----- nvinfo : EIATTR_MAXREG_COUNT
	.align		4
        /*001c*/ 	.byte	0x03, 0x1b
        /*001e*/ 	.short	0x00ff


	//----- nvinfo : EIATTR_MERCURY_ISA_VERSION
	.align		4
        /*0020*/ 	.byte	0x03, 0x5f
        /*0022*/ 	.short	0x0101


	//----- nvinfo : EIATTR_EXIT_INSTR_OFFSETS
	.align		4
        /*0024*/ 	.byte	0x04, 0x1c
        /*0026*/ 	.short	(.L_148 - .L_147)


	//   ....[0]....
.L_147:
        /*0028*/ 	.word	0x00000010


	//----- nvinfo : EIATTR_MAX_THREADS
	.align		4
.L_148:
        /*002c*/ 	.byte	0x04, 0x05
        /*002e*/ 	.short	(.L_150 - .L_149)
.L_149:
        /*0030*/ 	.word	0x00000080
        /*0034*/ 	.word	0x00000001
        /*0038*/ 	.word	0x00000001


	//----- nvinfo : EIATTR_CBANK_PARAM_SIZE
	.align		4
.L_150:
        /*003c*/ 	.byte	0x03, 0x19
        /*003e*/ 	.short	0x0438


	//----- nvinfo : EIATTR_PARAM_CBANK
	.align		4
        /*0040*/ 	.byte	0x04, 0x0a
        /*0042*/ 	.short	(.L_152 - .L_151)
	.align		4
.L_151:
        /*0044*/ 	.word	index@(.nv.constant0._ZN7cutlass13device_kernelIN5flash19enable_sm80_to_sm89INS1_16FlashAttnFwdSm80INS1_25CollectiveMainloopFwdSm80ILi4ELi1ELb0EN4cute5tupleIJNS5_1CILi128EEENS7_ILi48EEENS7_ILi96EEEEEELi96ENS_10bfloat16_tEfNS_4arch4Sm80ELb0ELb0ELb1ELb1ELb1ELb1ELb1ELb1EEENS1_21CollectiveEpilogueFwdINS6_IJS8_SA_S9_EEENS6_IJNS7_ILi1EEESI_SI_EEESC_SE_Li128ELb1ELb1ELb1ELb0EEENS1_36VarlenDynamicPersistentTileSchedulerILi128ELi48ELi128ELi128ELb1ELb1ELb0ELb0ELb1ELb1EEEEEEEEEvNT_6ParamsE)
        /*0048*/ 	.short	0x0210
        /*004a*/ 	.short	0x0438


	//----- nvinfo : EIATTR_SW_WAR
	.align		4
.L_152:
        /*004c*/ 	.byte	0x04, 0x36
        /*004e*/ 	.short	(.L_154 - .L_153)
.L_153:
        /*0050*/ 	.word	0x00000008
.L_154:


//--------------------- .nv.info._ZN7cutlass13device_kernelIN5flash19enable_sm80_to_sm89INS1_16FlashAttnFwdSm80INS1_25CollectiveMainloopFwdSm80ILi4ELi1ELb0EN4cute5tupleIJNS5_1CILi128EEENS7_ILi48EEENS7_ILi96EEEEEELi96ENS_10bfloat16_tEfNS_4arch4Sm80ELb0ELb1ELb1ELb0ELb1ELb0ELb1ELb1EEENS1_21CollectiveEpilogueFwdINS6_IJS8_SA_S9_EEENS6_IJNS7_ILi1EEESI_SI_EEESC_SE_Li128ELb0ELb1ELb1ELb0EEENS1_19SingleTileSchedulerILb0ELb1ELb1ELi128EEEEEEEEEvNT_6ParamsE --------------------------
	.section	.nv.info._ZN7cutlass13device_kernelIN5flash19enable_sm80_to_sm89INS1_16FlashAttnFwdSm80INS1_25CollectiveMainloopFwdSm80ILi4ELi1ELb0EN4cute5tupleIJNS5_1CILi128EEENS7_ILi48EEENS7_ILi96EEEEEELi96ENS_10bfloat16_tEfNS_4arch4Sm80ELb0ELb1ELb1ELb0ELb1ELb0ELb1ELb1EEENS1_21CollectiveEpilogueFwdINS6_IJS8_SA_S9_EEENS6_IJNS7_ILi1EEESI_SI_EEESC_SE_Li128ELb0ELb1ELb1ELb0EEENS1_19SingleTileSchedulerILb0ELb1ELb1ELi128EEEEEEEEEvNT_6ParamsE,"",@"SHT_CUDA_INFO"
	.sectionflags	@""
	.align	4


	//----- nvinfo : EIATTR_CUDA_API_VERSION
	.align		4
        /*0000*/ 	.byte	0x04, 0x37
        /*0002*/ 	.short	(.L_156 - .L_155)
.L_155:
        /*0004*/ 	.word	0x00000082


	//----- nvinfo : EIATTR_KPARAM_INFO
	.align		4
.L_156:
        /*0008*/ 	.byte	0x04, 0x17
        /*000a*/ 	.short	(.L_158 - .L_157)
.L_157:
        /*000c*/ 	.word	0x00000000
        /*0010*/ 	.short	0x0000
        /*0012*/ 	.short	0x0000
        /*0014*/ 	.byte	0x00, 0xf0, 0x61, 0x10


	//----- nvinfo : EIATTR_SPARSE_MMA_MASK
	.align		4
.L_158:
        /*0018*/ 	.byte	0x03, 0x50
        /*001a*/ 	.short	0x0000


	//----- nvinfo : EIATTR_MAXREG_COUNT
	.align		4
        /*001c*/ 	.byte	0x03, 0x1b
        /*001e*/ 	.short	0x00ff


	//----- nvinfo : EIATTR_MERCURY_ISA_VERSION
	.align		4
        /*0020*/ 	.byte	0x03, 0x5f
        /*0022*/ 	.short	0x0101


	//----- nvinfo : EIATTR_EXIT_INSTR_OFFSETS
	.align		4
        /*0024*/ 	.byte	0x04, 0x1c
        /*0026*/ 	.short	(.L_160 - .L_159)


	//   ....[0]....
.L_159:
        /*0028*/ 	.word	0x00000010


	//----- nvinfo : EIATTR_MAX_THREADS
	.align		4
.L_160:
        /*002c*/ 	.byte	0x04, 0x05
        /*002e*/ 	.short	(.L_162 - .L_161)
.L_161:
        /*0030*/ 	.word	0x00000080
        /*0034*/ 	.word	0x00000001
        /*0038*/ 	.word	0x00000001


	//----- nvinfo : EIATTR_CBANK_PARAM_SIZE
	.align		4
.L_162:
        /*003c*/ 	.byte	0x03, 0x19
        /*003e*/ 	.short	0x0418


	//----- nvinfo : EIATTR_PARAM_CBANK
	.align		4
        /*0040*/ 	.byte	0x04, 0x0a
        /*0042*/ 	.short	(.L_164 - .L_163)
	.align		4
.L_163:
        /*0044*/ 	.word	index@(.nv.constant0._ZN7cutlass13device_kernelIN5flash19enable_sm80_to_sm89INS1_16FlashAttnFwdSm80INS1_25CollectiveMainloopFwdSm80ILi4ELi1ELb0EN4cute5tupleIJNS5_1CILi128EEENS7_ILi48EEENS7_ILi96EEEEEELi96ENS_10bfloat16_tEfNS_4arch4Sm80ELb0ELb1ELb1ELb0ELb1ELb0ELb1ELb1EEENS1_21CollectiveEpilogueFwdINS6_IJS8_SA_S9_EEENS6_IJNS7_ILi1EEESI_SI_EEESC_SE_Li128ELb0ELb1ELb1ELb0EEENS1_19SingleTileSchedulerILb0ELb1ELb1ELi128EEEEEEEEEvNT_6ParamsE)
        /*0048*/ 	.short	0x0210
        /*004a*/ 	.short	0x0418


	//----- nvinfo : EIATTR_SW_WAR
	.align		4
.L_164:
        /*004c*/ 	.byte	0x04, 0x36
        /*004e*/ 	.short	(.L_166 - .L_165)
.L_165:
        /*0050*/ 	.word	0x00000008
.L_166:


//--------------------- .nv.info._ZN7cutlass13device_kernelIN5flash19enable_sm80_to_sm89INS1_16FlashAttnFwdSm80INS1_25CollectiveMainloopFwdSm80ILi4ELi1ELb0EN4cute5tupleIJNS5_1CILi128EEENS7_ILi48EEENS7_ILi96EEEEEELi96ENS_10bfloat16_tEfNS_4arch4Sm80ELb0ELb1ELb1ELb1ELb1ELb0ELb1ELb1EEENS1_21CollectiveEpilogueFwdINS6_IJS8_SA_S9_EEENS6_IJNS7_ILi1EEESI_SI_EEESC_SE_Li128ELb1ELb1ELb1ELb0EEENS1_36VarlenDynamicPersistentTileSchedulerILi128ELi48ELi128ELi128ELb1ELb1ELb0ELb1ELb0ELb1EEEEEEEEEvNT_6ParamsE --------------------------
	.section	.nv.info._ZN7cutlass13device_kernelIN5flash19enable_sm80_to_sm89INS1_16FlashAttnFwdSm80INS1_25CollectiveMainloopFwdSm80ILi4ELi1ELb0EN4cute5tupleIJNS5_1CILi128EEENS7_ILi48EEENS7_ILi96EEEEEELi96ENS_10bfloat16_tEfNS_4arch4Sm80ELb0ELb1ELb1ELb1ELb1ELb0ELb1ELb1EEENS1_21CollectiveEpilogueFwdINS6_IJS8_SA_S9_EEENS6_IJNS7_ILi1EEESI_SI_EEESC_SE_Li128ELb1ELb1ELb1ELb0EEENS1_36VarlenDynamicPersistentTileSchedulerILi128ELi48ELi128ELi128ELb1ELb1ELb0ELb1ELb0ELb1EEEEEEEEEvNT_6ParamsE,"",@"SHT_CUDA_INFO"
	.sectionflags	@""
	.align	4


	//----- nvinfo : EIATTR_CUDA_API_VERSION
	.align		4
        /*0000*/ 	.byte	0x04, 0x37
        /*0002*/ 	.short	(.L_168 - .L_167)
.L_167:
        /*0004*/ 	.word	0x00000082


	//----- nvinfo : EIATTR_KPARAM_INFO
	.align		4
.L_168:
        /*0008*/ 	.byte	0x04, 0x17
        /*000a*/ 	.short	(.L_170 - .L_169)
.L_169:
        /*000c*/ 	.word	0x00000000
        /*0010*/ 	.short	0x0000
        /*0012*/ 	.short	0x0000
        /*0014*/ 	.byte	0x00, 0xf0, 0xe1, 0x10


	//----- nvinfo : EIATTR_SPARSE_MMA_MASK
	.align		4
.L_170:
        /*0018*/ 	.byte	0x03, 0x50
        /*001a*/ 	.short	0x0000


	//----- nvinfo : EIATTR_MAXREG_COUNT
	.align		4
        /*001c*/ 	.byte	0x03, 0x1b
        /*001e*/ 	.short	0x00ff


	//----- nvinfo : EIATTR_MERCURY_ISA_VERSION
	.align		4
        /*0020*/ 	.byte	0x03, 0x5f
        /*0022*/ 	.short	0x0101


	//----- nvinfo : EIATTR_EXIT_INSTR_OFFSETS
	.align		4
        /*0024*/ 	.byte	0x04, 0x1c
        /*0026*/ 	.short	(.L_172 - .L_171)


	//   ....[0]....
.L_171:
        /*0028*/ 	.word	0x00000010


	//----- nvinfo : EIATTR_MAX_THREADS
	.align		4
.L_172:
        /*002c*/ 	.byte	0x04, 0x05
        /*002e*/ 	.short	(.L_174 - .L_173)
.L_173:
        /*0030*/ 	.word	0x00000080
        /*0034*/ 	.word	0x00000001
        /*0038*/ 	.word	0x00000001


	//----- nvinfo : EIATTR_CBANK_PARAM_SIZE
	.align		4
.L_174:
        /*003c*/ 	.byte	0x03, 0x19
        /*003e*/ 	.short	0x0438


	//----- nvinfo : EIATTR_PARAM_CBANK
	.align		4
        /*0040*/ 	.byte	0x04, 0x0a
        /*0042*/ 	.short	(.L_176 - .L_175)
	.align		4
.L_175:
        /*0044*/ 	.word	index@(.nv.constant0._ZN7cutlass13device_kernelIN5flash19enable_sm80_to_sm89INS1_16FlashAttnFwdSm80INS1_25CollectiveMainloopFwdSm80ILi4ELi1ELb0EN4cute5tupleIJNS5_1CILi128EEENS7_ILi48EEENS7_ILi96EEEEEELi96ENS_10bfloat16_tEfNS_4arch4Sm80ELb0ELb1ELb1ELb1ELb1ELb0ELb1ELb1EEENS1_21CollectiveEpilogueFwdINS6_IJS8_SA_S9_EEENS6_IJNS7_ILi1EEESI_SI_EEESC_SE_Li128ELb1ELb1ELb1ELb0EEENS1_36VarlenDynamicPersistentTileSchedulerILi128ELi48ELi128ELi128ELb1ELb1ELb0ELb1ELb0ELb1EEEEEEEEEvNT_6ParamsE)
        /*0048*/ 	.short	0x0210
        /*004a*/ 	.short	0x0438


	//----- nvinfo : EIATTR_SW_WAR
	.align		4
.L_176:
        /*004c*/ 	.byte	0x04, 0x36
        /*004e*/ 	.short	(.L_178 - .L_177)
.L_177:
        /*0050*/ 	.word	0x00000008
.L_178:


//--------------------- .nv.info._ZN7cutlass13device_kernelIN5flash19enable_sm80_to_sm89INS1_16FlashAttnFwdSm80INS1_25CollectiveMainloopFwdSm80ILi4ELi1ELb0EN4cute5tupleIJNS5_1CILi128EEENS7_ILi48EEENS7_ILi96EEEEEELi96ENS_10bfloat16_tEfNS_4arch4Sm80ELb0ELb1ELb1ELb1ELb1ELb1ELb1ELb1EEENS1_21CollectiveEpilogueFwdINS6_IJS8_SA_S9_EEENS6_IJNS7_ILi1EEESI_SI_EEESC_SE_Li128ELb1ELb1ELb1ELb0EEENS1_36VarlenDynamicPersistentTileSchedulerILi128ELi48ELi128ELi128ELb1ELb1ELb0ELb1ELb0ELb1EEEEEEEEEvNT_6ParamsE --------------------------
	.section	.nv.info._ZN7cutlass13device_kernelIN5flash19enable_sm80_to_sm89INS1_16FlashAttnFwdSm80INS1_25CollectiveMainloopFwdSm80ILi4ELi1ELb0EN4cute5tupleIJNS5_1CILi128EEENS7_ILi48EEENS7_ILi96EEEEEELi96ENS_10bfloat16_tEfNS_4arch4Sm80ELb0ELb1ELb1ELb1ELb1ELb1ELb1ELb1EEENS1_21CollectiveEpilogueFwdINS6_IJS8_SA_S9_EEENS6_IJNS7_ILi1EEESI_SI_EEESC_SE_Li128ELb1ELb1ELb1ELb0EEENS1_36VarlenDynamicPersistentTileSchedulerILi128ELi48ELi128ELi128ELb1ELb1ELb0ELb1ELb0ELb1EEEEEEEEEvNT_6ParamsE,"",@"SHT_CUDA_INFO"
	.sectionflags	@""
	.align	4


	//----- nvinfo : EIATTR_CUDA_API_VERSION
	.align		4
        /*0000*/ 	.byte	0x04, 0x37
        /*0002*/ 	.short	(.L_180 - .L_179)
.L_179:
        /*0004*/ 	.word	0x00000082


	//----- nvinfo : EIATTR_KPARAM_INFO
	.align		4
.L_180:
        /*0008*/ 	.byte	0x04, 0x17
        /*000a*/ 	.short	(.L_182 - .L_181)
.L_181:
        /*000c*/ 	.word	0x00000000
        /*0010*/ 	.short	0x0000
        /*0012*/ 	.short	0x0000
        /*0014*/ 	.byte	0x00, 0xf0, 0xe1, 0x10


	//----- nvinfo : EIATTR_SPARSE_MMA_MASK
	.align		4
.L_182:
        /*0018*/ 	.byte	0x03, 0x50
        /*001a*/ 	.short	0x0000


	//----- nvinfo : EIATTR_MAXREG_COUNT
	.align		4
        /*001c*/ 	.byte	0x03, 0x1b
        /*001e*/ 	.short	0x00ff


	//----- nvinfo : EIATTR_MERCURY_ISA_VERSION
	.align		4
        /*0020*/ 	.byte	0x03, 0x5f
        /*0022*/ 	.short	0x0101


	//----- nvinfo : EIATTR_EXIT_INSTR_OFFSETS
	.align		4
        /*0024*/ 	.byte	0x04, 0x1c
        /*0026*/ 	.short	(.L_184 - .L_183)


	//   ....[0]....
.L_183:
        /*0028*/ 	.word	0x00000010


	//----- nvinfo : EIATTR_MAX_THREADS
	.align		4
.L_184:
        /*002c*/ 	.byte	0x04, 0x05
        /*002e*/ 	.short	(.L_186 - .L_185)
.L_185:
        /*0030*/ 	.word	0x00000080
        /*0034*/ 	.word	0x00000001
        /*0038*/ 	.word	0x00000001


	//----- nvinfo : EIATTR_CBANK_PARAM_SIZE
	.align		4
.L_186:
        /*003c*/ 	.byte	0x03, 0x19
        /*003e*/ 	.short	0x0438


	//----- nvinfo : EIATTR_PARAM_CBANK
	.align		4
        /*0040*/ 	.byte	0x04, 0x0a
        /*0042*/ 	.short	(.L_188 - .L_187)
	.align		4
.L_187:
        /*0044*/ 	.word	index@(.nv.constant0._ZN7cutlass13device_kernelIN5flash19enable_sm80_to_sm89INS1_16FlashAttnFwdSm80INS1_25CollectiveMainloopFwdSm80ILi4ELi1ELb0EN4cute5tupleIJNS5_1CILi128EEENS7_ILi48EEENS7_ILi96EEEEEELi96ENS_10bfloat16_tEfNS_4arch4Sm80ELb0ELb1ELb1ELb1ELb1ELb1ELb1ELb1EEENS1_21CollectiveEpilogueFwdINS6_IJS8_SA_S9_EEENS6_IJNS7_ILi1EEESI_SI_EEESC_SE_Li128ELb1ELb1ELb1ELb0EEENS1_36VarlenDynamicPersistentTileSchedulerILi128ELi48ELi128ELi128ELb1ELb1ELb0ELb1ELb0ELb1EEEEEEEEEvNT_6ParamsE)
        /*0048*/ 	.short	0x0210
        /*004a*/ 	.short	0x0438


	//----- nvinfo : EIATTR_SW_WAR
	.align		4
.L_188:
        /*004c*/ 	.byte	0x04, 0x36
        /*004e*/ 	.short	(.L_190 - .L_189)
.L_189:
        /*0050*/ 	.word	0x00000008
.L_190:


//--------------------- .nv.info._ZN7cutlass13device_kernelIN5flash19enable_sm80_to_sm89INS1_16FlashAttnFwdSm80INS1_25CollectiveMainloopFwdSm80ILi4ELi1ELb0EN4cute5tupleIJNS5_1CILi128EEENS7_ILi64EEENS7_ILi96EEEEEELi96ENS_10bfloat16_tEfNS_4arch4Sm80ELb1ELb0ELb1ELb0ELb1ELb0ELb1ELb1EEENS1_21CollectiveEpilogueFwdINS6_IJS8_SA_S9_EEENS6_IJNS7_ILi1EEESI_SI_EEESC_SE_Li128ELb0ELb1ELb1ELb0EEENS1_30DynamicPersistentTileSchedulerILi128ELi128ELb1ELb1ELb0EEEEEEEEEvNT_6ParamsE --------------------------
	.section	.nv.info._ZN7cutlass13device_kernelIN5flash19enable_sm80_to_sm89INS1_16FlashAttnFwdSm80INS1_25CollectiveMainloopFwdSm80ILi4ELi1ELb0EN4cute5tupleIJNS5_1CILi128EEENS7_ILi64EEENS7_ILi96EEEEEELi96ENS_10bfloat16_tEfNS_4arch4Sm80ELb1ELb0ELb1ELb0ELb1ELb0ELb1ELb1EEENS1_21CollectiveEpilogueFwdINS6_IJS8_SA_S9_EEENS6_IJNS7_ILi1EEESI_SI_EEESC_SE_Li128ELb0ELb1ELb1ELb0EEENS1_30DynamicPersistentTileSchedulerILi128ELi128ELb1ELb1ELb0EEEEEEEEEvNT_6ParamsE,"",@"SHT_CUDA_INFO"
	.sectionflags	@""
	.align	4


	//----- nvinfo : EIATTR_CUDA_API_VERSION
	.align		4
        /*0000*/ 	.byte	0x04, 0x37
        /*0002*/ 	.short	(.L_192 - .L_191)
.L_191:
        /*0004*/ 	.word	0x00000082


	//----- nvinfo : EIATTR_KPARAM_INFO
	.align		4
.L_192:
        /*0008*/ 	.byte	0x04, 0x17
        /*000a*/ 	.short	(.L_194 - .L_193)
.L_193:
        /*000c*/ 	.word	0x00000000
        /*0010*/ 	.short	0x0000
        /*0012*/ 	.short	0x0000
        /*0014*/ 	.byte	0x00, 0xf0, 0xa1, 0x10


	//----- nvinfo : EIATTR_SPARSE_MMA_MASK
	.align		4
.L_194:
        /*0018*/ 	.byte	0x03, 0x50
        /*001a*/ 	.short	0x0000


	//----- nvinfo : EIATTR_MAXREG_COUNT
	.align		4
        /*001c*/ 	.byte	0x03, 0x1b
        /*001e*/ 	.short	0x00ff


	//----- nvinfo : EIATTR_MERCURY_ISA_VERSION
	.align		4
        /*0020*/ 	.byte	0x03, 0x5f
        /*0022*/ 	.short	0x0101


	//----- nvinfo : EIATTR_EXIT_INSTR_OFFSETS
	.align		4
        /*0024*/ 	.byte	0x04, 0x1c
        /*0026*/ 	.short	(.L_196 - .L_195)


	//   ....[0]....
.L_195:
        /*0028*/ 	.word	0x00000010


	//----- nvinfo : EIATTR_MAX_THREADS
	.align		4
.L_196:
        /*002c*/ 	.byte	0x04, 0x05
        /*002e*/ 	.short	(.L_198 - .L_197)
.L_197:
        /*0030*/ 	.word	0x00000080
        /*0034*/ 	.word	0x00000001
        /*0038*/ 	.word	0x00000001


	//----- nvinfo : EIATTR_CBANK_PARAM_SIZE
	.align		4
.L_198:
        /*003c*/ 	.byte	0x03, 0x19
        /*003e*/ 	.short	0x0428


	//----- nvinfo : EIATTR_PARAM_CBANK
	.align		4
        /*0040*/ 	.byte	0x04, 0x0a
        /*0042*/ 	.short	(.L_200 - .L_199)
	.align		4
.L_199:
        /*0044*/ 	.word	index@(.nv.constant0._ZN7cutlass13device_kernelIN5flash19enable_sm80_to_sm89INS1_16FlashAttnFwdSm80INS1_25CollectiveMainloopFwdSm80ILi4ELi1ELb0EN4cute5tupleIJNS5_1CILi128EEENS7_ILi64EEENS7_ILi96EEEEEELi96ENS_10bfloat16_tEfNS_4arch4Sm80ELb1ELb0ELb1ELb0ELb1ELb0ELb1ELb1EEENS1_21CollectiveEpilogueFwdINS6_IJS8_SA_S9_EEENS6_IJNS7_ILi1EEESI_SI_EEESC_SE_Li128ELb0ELb1ELb1ELb0EEENS1_30DynamicPersistentTileSchedulerILi128ELi128ELb1ELb1ELb0EEEEEEEEEvNT_6ParamsE)
        /*0048*/ 	.short	0x0210
        /*004a*/ 	.short	0x0428


	//----- nvinfo : EIATTR_SW_WAR
	.align		4
.L_200:
        /*004c*/ 	.byte	0x04, 0x36
        /*004e*/ 	.short	(.L_202 - .L_201)
.L_201:
        /*0050*/ 	.word	0x00000008
.L_202:


//--------------------- .nv.info._ZN7cutlass13device_kernelIN5flash19enable_sm80_to_sm89INS1_16FlashAttnFwdSm80INS1_25CollectiveMainloopFwdSm80ILi4ELi1ELb0EN4cute5tupleIJNS5_1CILi128EEENS7_ILi48EEENS7_ILi96EEEEEELi96ENS_10bfloat16_tEfNS_4arch4Sm80ELb1ELb0ELb1ELb1ELb1ELb0ELb1ELb1EEENS1_21CollectiveEpilogueFwdINS6_IJS8_SA_S9_EEENS6_IJNS7_ILi1EEESI_SI_EEESC_SE_Li128ELb1ELb1ELb1ELb0EEENS1_36VarlenDynamicPersistentTileSchedulerILi128ELi48ELi128ELi128ELb1ELb1ELb0ELb1ELb1ELb1EEEEEEEEEvNT_6ParamsE --------------------------
	.section	.nv.info._ZN7cutlass13device_kernelIN5flash19enable_sm80_to_sm89INS1_16FlashAttnFwdSm80INS1_25CollectiveMainloopFwdSm80ILi4ELi1ELb0EN4cute5tupleIJNS5_1CILi128EEENS7_ILi48EEENS7_ILi96EEEEEELi96ENS_10bfloat16_tEfNS_4arch4Sm80ELb1ELb0ELb1ELb1ELb1ELb0ELb1ELb1EEENS1_21CollectiveEpilogueFwdINS6_IJS8_SA_S9_EEENS6_IJNS7_ILi1EEESI_SI_EEESC_SE_Li128ELb1ELb1ELb1ELb0EEENS1_36VarlenDynamicPersistentTileSchedulerILi128ELi48ELi128ELi128ELb1ELb1ELb0ELb1ELb1ELb1EEEEEEEEEvNT_6ParamsE,"",@"SHT_CUDA_INFO"
	.sectionflags	@""
	.align	4


	//----- nvinfo : EIATTR_CUDA_API_VERSION
	.align		4
        /*0000*/ 	.byte	0x04, 0x37
        /*0002*/ 	.short	(.L_204 - .L_203)
.L_203:
        /*0004*/ 	.word	0x00000082


	//----- nvinfo : EIATTR_KPARAM_INFO
	.align		4
.L_204:
        /*0008*/ 	.byte	0x04, 0x17
        /*000a*/ 	.short	(.L_206 - .L_205)
.L_205:
        /*000c*/ 	.word	0x00000000
        /*0010*/ 	.short	0x0000
        /*0012*/ 	.short	0x0000
        /*0014*/ 	.byte	0x00, 0xf0, 0xe1, 0x10


	//----- nvinfo : EIATTR_SPARSE_MMA_MASK
	.align		4
.L_206:
        /*0018*/ 	.byte	0x03, 0x50
        /*001a*/ 	.short	0x0000


	//----- nvinfo : EIATTR_MAXREG_COUNT
	.align		4
        /*001c*/ 	.byte	0x03, 0x1b
        /*001e*/ 	.short	0x00ff


	//----- nvinfo : EIATTR_MERCURY_ISA_VERSION
	.align		4
        /*0020*/ 	.byte	0x03, 0x5f
        /*0022*/ 	.short	0x0101


	//----- nvinfo : EIATTR_EXIT_INSTR_OFFSETS
	.align		4
        /*0024*/ 	.byte	0x04, 0x1c
        /*0026*/ 	.short	(.L_208 - .L_207)


	//   ....[0]....
.L_207:
        /*0028*/ 	.word	0x00000010


	//----- nvinfo : EIATTR_MAX_THREADS
	.align		4
.L_208:
        /*002c*/ 	.byte	0x04, 0x05
        /*002e*/ 	.short	(.L_210 - .L_209)
.L_209:
        /*0030*/ 	.word	0x00000080
        /*0034*/ 	.word	0x00000001
        /*0038*/ 	.word	0x00000001


	//----- nvinfo : EIATTR_CBANK_PARAM_SIZE
	.align		4
.L_210:
        /*003c*/ 	.byte	0x03, 0x19
        /*003e*/ 	.short	0x0438


	//----- nvinfo : EIATTR_PARAM_CBANK
	.align		4
        /*0040*/ 	.byte	0x04, 0x0a
        /*0042*/ 	.short	(.L_212 - .L_211)
	.align		4
.L_211:
        /*0044*/ 	.word	index@(.nv.constant0._ZN7cutlass13device_kernelIN5flash19enable_sm80_to_sm89INS1_16FlashAttnFwdSm80INS1_25CollectiveMainloopFwdSm80ILi4ELi1ELb0EN4cute5tupleIJNS5_1CILi128EEENS7_ILi48EEENS7_ILi96EEEEEELi96ENS_10bfloat16_tEfNS_4arch4Sm80ELb1ELb0ELb1ELb1ELb1ELb0ELb1ELb1EEENS1_21CollectiveEpilogueFwdINS6_IJS8_SA_S9_EEENS6_IJNS7_ILi1EEESI_SI_EEESC_SE_Li128ELb1ELb1ELb1ELb0EEENS1_36VarlenDynamicPersistentTileSchedulerILi128ELi48ELi128ELi128ELb1ELb1ELb0ELb1ELb1ELb1EEEEEEEEEvNT_6ParamsE)
        /*0048*/ 	.short	0x0210
        /*004a*/ 	.short	0x0438


	//----- nvinfo : EIATTR_SW_WAR
	.align		4
.L_212:
        /*004c*/ 	.byte	0x04, 0x36
        /*004e*/ 	.short	(.L_214 - .L_213)
.L_213:
        /*0050*/ 	.word	0x00000008
.L_214:


//--------------------- .nv.info._ZN7cutlass13device_kernelIN5flash19enable_sm80_to_sm89INS1_16FlashAttnFwdSm80INS1_25CollectiveMainloopFwdSm80ILi4ELi1ELb0EN4cute5tupleIJNS5_1CILi128EEENS7_ILi48EEENS7_ILi96EEEEEELi96ENS_10bfloat16_tEfNS_4arch4Sm80ELb1ELb0ELb1ELb1ELb1ELb1ELb1ELb1EEENS1_21CollectiveEpilogueFwdINS6_IJS8_SA_S9_EEENS6_IJNS7_ILi1EEESI_SI_EEESC_SE_Li128ELb1ELb1ELb1ELb0EEENS1_36VarlenDynamicPersistentTileSchedulerILi128ELi48ELi128ELi128ELb1ELb1ELb0ELb1ELb1ELb1EEEEEEEEEvNT_6ParamsE --------------------------
	.section	.nv.info._ZN7cutlass13device_kernelIN5flash19enable_sm80_to_sm89INS1_16FlashAttnFwdSm80INS1_25CollectiveMainloopFwdSm80ILi4ELi1ELb0EN4cute5tupleIJNS5_1CILi128EEENS7_ILi48EEENS7_ILi96EEEEEELi96ENS_10bfloat16_tEfNS_4arch4Sm80ELb1ELb0ELb1ELb1ELb1ELb1ELb1ELb1EEENS1_21CollectiveEpilogueFwdINS6_IJS8_SA_S9_EEENS6_IJNS7_ILi1EEESI_SI_EEESC_SE_Li128ELb1ELb1ELb1ELb0EEENS1_36VarlenDynamicPersistentTileSchedulerILi128ELi48ELi128ELi128ELb1ELb1ELb0ELb1ELb1ELb1EEEEEEEEEvNT_6ParamsE,"",@"SHT_CUDA_INFO"
	.sectionflags	@""
	.align	4


	//----- nvinfo : EIATTR_CUDA_API_VERSION
	.align		4
        /*0000*/ 	.byte	0x04, 0x37
        /*0002*/ 	.short	(.L_216 - .L_215)
.L_215:
        /*0004*/ 	.word	0x00000082


	//----- nvinfo : EIATTR_KPARAM_INFO
	.align		4
.L_216:
        /*0008*/ 	.byte	0x04, 0x17
        /*000a*/ 	.short	(.L_218 - .L_217)
.L_217:
        /*000c*/ 	.word	0x00000000
        /*0010*/ 	.short	0x0000
        /*0012*/ 	.short	0x0000
        /*0014*/ 	.byte	0x00, 0xf0, 0xe1, 0x10


	//----- nvinfo : EIATTR_SPARSE_MMA_MASK
	.align		4
.L_218:
        /*0018*/ 	.byte	0x03, 0x50
        /*001a*/ 	.short	0x0000


	//----- nvinfo : EIATTR_MAXREG_COUNT
	.align		4
        /*001c*/ 	.byte	0x03, 0x1b
        /*001e*/ 	.short	0x00ff


	//----- nvinfo : EIATTR_MERCURY_ISA_VERSION
	.align		4
        /*0020*/ 	.byte	0x03, 0x5f
        /*0022*/ 	.short	0x0101


	//----- nvinfo : EIATTR_EXIT_INSTR_OFFSETS
	.align		4
        /*0024*/ 	.byte	0x04, 0x1c
        /*0026*/ 	.short	(.L_220 - .L_219)


	//   ....[0]....
.L_219:
        /*0028*/ 	.word	0x00000010


	//----- nvinfo : EIATTR_MAX_THREADS
	.align		4
.L_220:
        /*002c*/ 	.byte	0x04, 0x05
        /*002e*/ 	.short	(.L_222 - .L_221)
.L_221:
        /*0030*/ 	.word	0x00000080
        /*0034*/ 	.word	0x00000001
        /*0038*/ 	.word	0x00000001


	//----- nvinfo : EIATTR_CBANK_PARAM_SIZE
	.align		4
.L_222:
        /*003c*/ 	.byte	0x03, 0x19
        /*003e*/ 	.short	0x0438


	//----- nvinfo : EIATTR_PARAM_CBANK
	.align		4
        /*0040*/ 	.byte	0x04, 0x0a
        /*0042*/ 	.short	(.L_224 - .L_223)
	.align		4
.L_223:
        /*0044*/ 	.word	index@(.nv.constant0._ZN7cutlass13device_kernelIN5flash19enable_sm80_to_sm89INS1_16FlashAttnFwdSm80INS1_25CollectiveMainloopFwdSm80ILi4ELi1ELb0EN4cute5tupleIJNS5_1CILi128EEENS7_ILi48EEENS7_ILi96EEEEEELi96ENS_10bfloat16_tEfNS_4arch4Sm80ELb1ELb0ELb1ELb1ELb1ELb1ELb1ELb1EEENS1_21CollectiveEpilogueFwdINS6_IJS8_SA_S9_EEENS6_IJNS7_ILi1EEESI_SI_EEESC_SE_Li128ELb1ELb1ELb1ELb0EEENS1_36VarlenDynamicPersistentTileSchedulerILi128ELi48ELi128ELi128ELb1ELb1ELb0ELb1ELb1ELb1EEEEEEEEEvNT_6ParamsE)
        /*0048*/ 	.short	0x0210
        /*004a*/ 	.short	0x0438


	//----- nvinfo : EIATTR_SW_WAR
	.align		4
.L_224:
        /*004c*/ 	.byte	0x04, 0x36
        /*004e*/ 	.short	(.L_226 - .L_225)
.L_225:
        /*0050*/ 	.word	0x00000008
.L_226:


//--------------------- .nv.info._ZN7cutlass13device_kernelIN5flash19enable_sm80_to_sm89INS1_16FlashAttnFwdSm80INS1_25CollectiveMainloopFwdSm80ILi4ELi1ELb0EN4cute5tupleIJNS5_1CILi128EEENS7_ILi64EEENS7_ILi96EEEEEELi96ENS_10bfloat16_tEfNS_4arch4Sm80ELb0ELb0ELb0ELb0ELb1ELb0ELb1ELb1EEENS1_21CollectiveEpilogueFwdINS6_IJS8_SA_S9_EEENS6_IJNS7_ILi1EEESI_SI_EEESC_SE_Li128ELb0ELb1ELb1ELb0EEENS1_19SingleTileSchedulerILb0ELb1ELb1ELi128EEEEEEEEEvNT_6ParamsE --------------------------
	.section	.nv.info._ZN7cutlass13device_kernelIN5flash19enable_sm80_to_sm89INS1_16FlashAttnFwdSm80INS1_25CollectiveMainloopFwdSm80ILi4ELi1ELb0EN4cute5tupleIJNS5_1CILi128EEENS7_ILi64EEENS7_ILi96EEEEEELi96ENS_10bfloat16_tEfNS_4arch4Sm80ELb0ELb0ELb0ELb0ELb1ELb0ELb1ELb1EEENS1_21CollectiveEpilogueFwdINS6_IJS8_SA_S9_EEENS6_IJNS7_ILi1EEESI_SI_EEESC_SE_Li128ELb0ELb1ELb1ELb0EEENS1_19SingleTileSchedulerILb0ELb1ELb1ELi128EEEEEEEEEvNT_6ParamsE,"",@"SHT_CUDA_INFO"
	.sectionflags	@""
	.align	4


	//----- nvinfo : EIATTR_CUDA_API_VERSION
	.align		4
        /*0000*/ 	.byte	0x04, 0x37
        /*0002*/ 	.short	(.L_228 - .L_227)
.L_227:
        /*0004*/ 	.word	0x00000082


	//----- nvinfo : EIATTR_KPARAM_INFO
	.align		4
.L_228:
        /*0008*/ 	.byte	0x04, 0x17
        /*000a*/ 	.short	(.L_230 - .L_229)
.L_229:
        /*000c*/ 	.word	0x00000000
        /*0010*/ 	.short	0x0000
        /*0012*/ 	.short	0x0000
        /*0014*/ 	.byte	0x00, 0xf0, 0x61, 0x10


	//----- nvinfo : EIATTR_SPARSE_MMA_MASK
	.align		4
.L_230:
        /*0018*/ 	.byte	0x03, 0x50
        /*001a*/ 	.short	0x0000


	//----- nvinfo : EIATTR_MAXREG_COUNT
	.align		4
        /*001c*/ 	.byte	0x03, 0x1b
        /*001e*/ 	.short	0x00ff


	//----- nvinfo : EIATTR_MERCURY_ISA_VERSION
	.align		4
        /*0020*/ 	.byte	0x03, 0x5f
        /*0022*/ 	.short	0x0101


	//----- nvinfo : EIATTR_EXIT_INSTR_OFFSETS
	.align		4
        /*0024*/ 	.byte	0x04, 0x1c
        /*0026*/ 	.short	(.L_232 - .L_231)


	//   ....[0]....
.L_231:
        /*0028*/ 	.word	0x00000010


	//----- nvinfo : EIATTR_MAX_THREADS
	.align		4
.L_232:
        /*002c*/ 	.byte	0x04, 0x05
        /*002e*/ 	.short	(.L_234 - .L_233)
.L_233:
        /*0030*/ 	.word	0x00000080
        /*0034*/ 	.word	0x00000001
        /*0038*/ 	.word	0x00000001


	//----- nvinfo : EIATTR_CBANK_PARAM_SIZE
	.align		4
.L_234:
        /*003c*/ 	.byte	0x03, 0x19
        /*003e*/ 	.short	0x0418


	//----- nvinfo : EIATTR_PARAM_CBANK
	.align		4
        /*0040*/ 	.byte	0x04, 0x0a
        /*0042*/ 	.short	(.L_236 - .L_235)
	.align		4
.L_235:
        /*0044*/ 	.word	index@(.nv.constant0._ZN7cutlass13device_kernelIN5flash19enable_sm80_to_sm89INS1_16FlashAttnFwdSm80INS1_25CollectiveMainloopFwdSm80ILi4ELi1ELb0EN4cute5tupleIJNS5_1CILi128EEENS7_ILi64EEENS7_ILi96EEEEEELi96ENS_10bfloat16_tEfNS_4arch4Sm80ELb0ELb0ELb0ELb0ELb1ELb0ELb1ELb1EEENS1_21CollectiveEpilogueFwdINS6_IJS8_SA_S9_EEENS6_IJNS7_ILi1EEESI_SI_EEESC_SE_Li128ELb0ELb1ELb1ELb0EEENS1_19SingleTileSchedulerILb0ELb1ELb1ELi128EEEEEEEEEvNT_6ParamsE)
        /*0048*/ 	.short	0x0210
        /*004a*/ 	.short	0x0418


	//----- nvinfo : EIATTR_SW_WAR
	.align		4
.L_236:
        /*004c*/ 	.byte	0x04, 0x36
        /*004e*/ 	.short	(.L_238 - .L_237)
.L_237:
        /*0050*/ 	.word	0x00000008
.L_238:


//--------------------- .nv.info._ZN7cutlass13device_kernelIN5flash19enable_sm80_to_sm89INS1_16FlashAttnFwdSm80INS1_25CollectiveMainloopFwdSm80ILi4ELi1ELb0EN4cute5tupleIJNS5_1CILi128EEENS7_ILi48EEENS7_ILi96EEEEEELi96ENS_10bfloat16_tEfNS_4arch4Sm80ELb0ELb0ELb0ELb1ELb1ELb0ELb1ELb1EEENS1_21CollectiveEpilogueFwdINS6_IJS8_SA_S9_EEENS6_IJNS7_ILi1EEESI_SI_EEESC_SE_Li128ELb1ELb1ELb1ELb0EEENS1_36VarlenDynamicPersistentTileSchedulerILi128ELi48ELi128ELi128ELb1ELb1ELb0ELb0ELb1ELb1EEEEEEEEEvNT_6ParamsE --------------------------
	.section	.nv.info._ZN7cutlass13device_kernelIN5flash19enable_sm80_to_sm89INS1_16FlashAttnFwdSm80INS1_25CollectiveMainloopFwdSm80ILi4ELi1ELb0EN4cute5tupleIJNS5_1CILi128EEENS7_ILi48EEENS7_ILi96EEEEEELi96ENS_10bfloat16_tEfNS_4arch4Sm80ELb0ELb0ELb0ELb1ELb1ELb0ELb1ELb1EEENS1_21CollectiveEpilogueFwdINS6_IJS8_SA_S9_EEENS6_IJNS7_ILi1EEESI_SI_EEESC_SE_Li128ELb1ELb1ELb1ELb0EEENS1_36VarlenDynamicPersistentTileSchedulerILi128ELi48ELi128ELi128ELb1ELb1ELb0ELb0ELb1ELb1EEEEEEEEEvNT_6ParamsE,"",@"SHT_CUDA_INFO"
	.sectionflags	@""
	.align	4


	//----- nvinfo : EIATTR_CUDA_API_VERSION
	.align		4
        /*0000*/ 	.byte	0x04, 0x37
        /*0002*/ 	.short	(.L_240 - .L_239)
.L_239:
        /*0004*/ 	.word	0x00000082


	//----- nvinfo : EIATTR_KPARAM_INFO
	.align		4
.L_240:
        /*0008*/ 	.byte	0x04, 0x17
        /*000a*/ 	.short	(.L_242 - .L_241)
.L_241:
        /*000c*/ 	.word	0x00000000
        /*0010*/ 	.short	0x0000
        /*0012*/ 	.short	0x0000
        /*0014*/ 	.byte	0x00, 0xf0, 0xe1, 0x10


	//----- nvinfo : EIATTR_SPARSE_MMA_MASK
	.align		4
.L_242:
        /*0018*/ 	.byte	0x03, 0x50
        /*001a*/ 	.short	0x0000


	//----- nvinfo : EIATTR_MAXREG_COUNT
	.align		4
        /*001c*/ 	.byte	0x03, 0x1b
        /*001e*/ 	.short	0x00ff


	//----- nvinfo : EIATTR_MERCURY_ISA_VERSION
	.align		4
        /*0020*/ 	.byte	0x03, 0x5f
        /*0022*/ 	.short	0x0101


	//----- nvinfo : EIATTR_EXIT_INSTR_OFFSETS
	.align		4
        /*0024*/ 	.byte	0x04, 0x1c
        /*0026*/ 	.short	(.L_244 - .L_243)


	//   ....[0]....
.L_243:
        /*0028*/ 	.word	0x00000010


	//----- nvinfo : EIATTR_MAX_THREADS
	.align		4
.L_244:
        /*002c*/ 	.byte	0x04, 0x05
        /*002e*/ 	.short	(.L_246 - .L_245)
.L_245:
        /*0030*/ 	.word	0x00000080
        /*0034*/ 	.word	0x00000001
        /*0038*/ 	.word	0x00000001


	//----- nvinfo : EIATTR_CBANK_PARAM_SIZE
	.align		4
.L_246:
        /*003c*/ 	.byte	0x03, 0x19
        /*003e*/ 	.short	0x0438


	//----- nvinfo : EIATTR_PARAM_CBANK
	.align		4
        /*0040*/ 	.byte	0x04, 0x0a
        /*0042*/ 	.short	(.L_248 - .L_247)
	.align		4
.L_247:
        /*0044*/ 	.word	index@(.nv.constant0._ZN7cutlass13device_kernelIN5flash19enable_sm80_to_sm89INS1_16FlashAttnFwdSm80INS1_25CollectiveMainloopFwdSm80ILi4ELi1ELb0EN4cute5tupleIJNS5_1CILi128EEENS7_ILi48EEENS7_ILi96EEEEEELi96ENS_10bfloat16_tEfNS_4arch4Sm80ELb0ELb0ELb0ELb1ELb1ELb0ELb1ELb1EEENS1_21CollectiveEpilogueFwdINS6_IJS8_SA_S9_EEENS6_IJNS7_ILi1EEESI_SI_EEESC_SE_Li128ELb1ELb1ELb1ELb0EEENS1_36VarlenDynamicPersistentTileSchedulerILi128ELi48ELi128ELi128ELb1ELb1ELb0ELb0ELb1ELb1EEEEEEEEEvNT_6ParamsE)
        /*0048*/ 	.short	0x0210
        /*004a*/ 	.short	0x0438


	//----- nvinfo : EIATTR_SW_WAR
	.align		4
.L_248:
        /*004c*/ 	.byte	0x04, 0x36
        /*004e*/ 	.short	(.L_250 - .L_249)
.L_249:
        /*0050*/ 	.word	0x00000008
.L_250:


//--------------------- .nv.info._ZN7cutlass13device_kernelIN5flash19enable_sm80_to_sm89INS1_16FlashAttnFwdSm80INS1_25CollectiveMainloopFwdSm80ILi4ELi1ELb0EN4cute5tupleIJNS5_1CILi128EEENS7_ILi48EEENS7_ILi96EEEEEELi96ENS_10bfloat16_tEfNS_4arch4Sm80ELb0ELb0ELb0ELb1ELb1ELb1ELb1ELb1EEENS1_21CollectiveEpilogueFwdINS6_IJS8_SA_S9_EEENS6_IJNS7_ILi1EEESI_SI_EEESC_SE_Li128ELb1ELb1ELb1ELb0EEENS1_36VarlenDynamicPersistentTileSchedulerILi128ELi48ELi128ELi128ELb1ELb1ELb0ELb0ELb1ELb1EEEEEEEEEvNT_6ParamsE --------------------------
	.section	.nv.info._ZN7cutlass13device_kernelIN5flash19enable_sm80_to_sm89INS1_16FlashAttnFwdSm80INS1_25CollectiveMainloopFwdSm80ILi4ELi1ELb0EN4cute5tupleIJNS5_1CILi128EEENS7_ILi48EEENS7_ILi96EEEEEELi96ENS_10bfloat16_tEfNS_4arch4Sm80ELb0ELb0ELb0ELb1ELb1ELb1ELb1ELb1EEENS1_21CollectiveEpilogueFwdINS6_IJS8_SA_S9_EEENS6_IJNS7_ILi1EEESI_SI_EEESC_SE_Li128ELb1ELb1ELb1ELb0EEENS1_36VarlenDynamicPersistentTileSchedulerILi128ELi48ELi128ELi128ELb1ELb1ELb0ELb0ELb1ELb1EEEEEEEEEvNT_6ParamsE,"",@"SHT_CUDA_INFO"
	.sectionflags	@""
	.align	4


	//----- nvinfo : EIATTR_CUDA_API_VERSION
	.align		4
        /*0000*/ 	.byte	0x04, 0x37
        /*0002*/ 	.short	(.L_252 - .L_251)
.L_251:
        /*0004*/ 	.word	0x00000082


	//----- nvinfo : EIATTR_KPARAM_INFO
	.align		4
.L_252:
        /*0008*/ 	.byte	0x04, 0x17
        /*000a*/ 	.short	(.L_254 - .L_253)
.L_253:
        /*000c*/ 	.word	0x00000000
        /*0010*/ 	.short	0x0000
        /*0012*/ 	.short	0x0000
        /*0014*/ 	.byte	0x00, 0xf0, 0xe1, 0x10


	//----- nvinfo : EIATTR_SPARSE_MMA_MASK
	.align		4
.L_254:
        /*0018*/ 	.byte	0x03, 0x50
        /*001a*/ 	.short	0x0000


	//----- nvinfo : EIATTR_MAXREG_COUNT
	.align		4
        /*001c*/ 	.byte	0x03, 0x1b
        /*001e*/ 	.short	0x00ff


	//----- nvinfo : EIATTR_MERCURY_ISA_VERSION
	.align		4
        /*0020*/ 	.byte	0x03, 0x5f
        /*0022*/ 	.short	0x0101


	//----- nvinfo : EIATTR_EXIT_INSTR_OFFSETS
	.align		4
        /*0024*/ 	.byte	0x04, 0x1c
        /*0026*/ 	.short	(.L_256 - .L_255)


	//   ....[0]....
.L_255:
        /*0028*/ 	.word	0x00000010


	//----- nvinfo : EIATTR_MAX_THREADS
	.align		4
.L_256:
        /*002c*/ 	.byte	0x04, 0x05
        /*002e*/ 	.short	(.L_258 - .L_257)
.L_257:
        /*0030*/ 	.word	0x00000080
        /*0034*/ 	.word	0x00000001
        /*0038*/ 	.word	0x00000001


	//----- nvinfo : EIATTR_CBANK_PARAM_SIZE
	.align		4
.L_258:
        /*003c*/ 	.byte	0x03, 0x19
        /*003e*/ 	.short	0x0438


	//----- nvinfo : EIATTR_PARAM_CBANK
	.align		4
        /*0040*/ 	.byte	0x04, 0x0a
        /*0042*/ 	.short	(.L_260 - .L_259)
	.align		4
.L_259:
        /*0044*/ 	.word	index@(.nv.constant0._ZN7cutlass13device_kernelIN5flash19enable_sm80_to_sm89INS1_16FlashAttnFwdSm80INS1_25CollectiveMainloopFwdSm80ILi4ELi1ELb0EN4cute5tupleIJNS5_1CILi128EEENS7_ILi48EEENS7_ILi96EEEEEELi96ENS_10bfloat16_tEfNS_4arch4Sm80ELb0ELb0ELb0ELb1ELb1ELb1ELb1ELb1EEENS1_21CollectiveEpilogueFwdINS6_IJS8_SA_S9_EEENS6_IJNS7_ILi1EEESI_SI_EEESC_SE_Li128ELb1ELb1ELb1ELb0EEENS1_36VarlenDynamicPersistentTileSchedulerILi128ELi48ELi128ELi128ELb1ELb1ELb0ELb0ELb1ELb1EEEEEEEEEvNT_6ParamsE)
        /*0048*/ 	.short	0x0210
        /*004a*/ 	.short	0x0438


	//----- nvinfo : EIATTR_SW_WAR
	.align		4
.L_260:
        /*004c*/ 	.byte	0x04, 0x36
        /*004e*/ 	.short	(.L_262 - .L_261)
.L_261:
        /*0050*/ 	.word	0x00000008
.L_262:


//--------------------- .nv.info._ZN7cutlass13device_kernelIN5flash19enable_sm80_to_sm89INS1_16FlashAttnFwdSm80INS1_25CollectiveMainloopFwdSm80ILi4ELi1ELb0EN4cute5tupleIJNS5_1CILi128EEENS7_ILi48EEENS7_ILi96EEEEEELi96ENS_10bfloat16_tEfNS_4arch4Sm80ELb0ELb1ELb0ELb0ELb1ELb0ELb1ELb1EEENS1_21CollectiveEpilogueFwdINS6_IJS8_SA_S9_EEENS6_IJNS7_ILi1EEESI_SI_EEESC_SE_Li128ELb0ELb1ELb1ELb0EEENS1_19SingleTileSchedulerILb0ELb1ELb1ELi128EEEEEEEEEvNT_6ParamsE --------------------------
	.section	.nv.info._ZN7cutlass13device_kernelIN5flash19enable_sm80_to_sm89INS1_16FlashAttnFwdSm80INS1_25CollectiveMainloopFwdSm80ILi4ELi1ELb0EN4cute5tupleIJNS5_1CILi128EEENS7_ILi48EEENS7_ILi96EEEEEELi96ENS_10bfloat16_tEfNS_4arch4Sm80ELb0ELb1ELb0ELb0ELb1ELb0ELb1ELb1EEENS1_21CollectiveEpilogueFwdINS6_IJS8_SA_S9_EEENS6_IJNS7_ILi1EEESI_SI_EEESC_SE_Li128ELb0ELb1ELb1ELb0EEENS1_19SingleTileSchedulerILb0ELb1ELb1ELi128EEEEEEEEEvNT_6ParamsE,"",@"SHT_CUDA_INFO"
	.sectionflags	@""
	.align	4


	//----- nvinfo : EIATTR_CUDA_API_VERSION
	.align		4
        /*0000*/ 	.byte	0x04, 0x37
        /*0002*/ 	.short	(.L_264 - .L_263)
.L_263:
        /*0004*/ 	.word	0x00000082


	//----- nvinfo : EIATTR_KPARAM_INFO
	.align		4
.L_264:
        /*0008*/ 	.byte	0x04, 0x17
        /*000a*/ 	.short	(.L_266 - .L_265)
.L_265:
        /*000c*/ 	.word	0x00000000
        /*0010*/ 	.short	0x0000
        /*0012*/ 	.short	0x0000
        /*0014*/ 	.byte	0x00, 0xf0, 0x61, 0x10


	//----- nvinfo : EIATTR_SPARSE_MMA_MASK
	.align		4
.L_266:
        /*0018*/ 	.byte	0x03, 0x50
        /*001a*/ 	.short	0x0000


	//----- nvinfo : EIATTR_MAXREG_COUNT
	.align		4
        /*001c*/ 	.byte	0x03, 0x1b
        /*001e*/ 	.short	0x00ff


	//----- nvinfo : EIATTR_MERCURY_ISA_VERSION
	.align		4
        /*0020*/ 	.byte	0x03, 0x5f
        /*0022*/ 	.short	0x0101


	//----- nvinfo : EIATTR_EXIT_INSTR_OFFSETS
	.align		4
        /*0024*/ 	.byte	0x04, 0x1c
        /*0026*/ 	.short	(.L_268 - .L_267)


	//   ....[0]....
.L_267:
        /*0028*/ 	.word	0x00000010


	//----- nvinfo : EIATTR_MAX_THREADS
	.align		4
.L_268:
        /*002c*/ 	.byte	0x04, 0x05
        /*002e*/ 	.short	(.L_270 - .L_269)
.L_269:
        /*0030*/ 	.word	0x00000080
        /*0034*/ 	.word	0x00000001
        /*0038*/ 	.word	0x00000001


	//----- nvinfo : EIATTR_CBANK_PARAM_SIZE
	.align		4
.L_270:
        /*003c*/ 	.byte	0x03, 0x19
        /*003e*/ 	.short	0x0418


	//----- nvinfo : EIATTR_PARAM_CBANK
	.align		4
        /*0040*/ 	.byte	0x04, 0x0a
        /*0042*/ 	.short	(.L_272 - .L_271)
	.align		4
.L_271:
        /*0044*/ 	.word	index@(.nv.constant0._ZN7cutlass13device_kernelIN5flash19enable_sm80_to_sm89INS1_16FlashAttnFwdSm80INS1_25CollectiveMainloopFwdSm80ILi4ELi1ELb0EN4cute5tupleIJNS5_1CILi128EEENS7_ILi48EEENS7_ILi96EEEEEELi96ENS_10bfloat16_tEfNS_4arch4Sm80ELb0ELb1ELb0ELb0ELb1ELb0ELb1ELb1EEENS1_21CollectiveEpilogueFwdINS6_IJS8_SA_S9_EEENS6_IJNS7_ILi1EEESI_SI_EEESC_SE_Li128ELb0ELb1ELb1ELb0EEENS1_19SingleTileSchedulerILb0ELb1ELb1ELi128EEEEEEEEEvNT_6ParamsE)
        /*0048*/ 	.short	0x0210
        /*004a*/ 	.short	0x0418


	//----- nvinfo : EIATTR_SW_WAR
	.align		4
.L_272:
        /*004c*/ 	.byte	0x04, 0x36
        /*004e*/ 	.short	(.L_274 - .L_273)
.L_273:
        /*0050*/ 	.word	0x00000008
.L_274:


//--------------------- .nv.info._ZN7cutlass13device_kernelIN5flash19enable_sm80_to_sm89INS1_16FlashAttnFwdSm80INS1_25CollectiveMainloopFwdSm80ILi4ELi1ELb0EN4cute5tupleIJNS5_1CILi128EEENS7_ILi48EEENS7_ILi96EEEEEELi96ENS_10bfloat16_tEfNS_4arch4Sm80ELb0ELb1ELb0ELb1ELb1ELb0ELb1ELb1EEENS1_21CollectiveEpilogueFwdINS6_IJS8_SA_S9_EEENS6_IJNS7_ILi1EEESI_SI_EEESC_SE_Li128ELb1ELb1ELb1ELb0EEENS1_36VarlenDynamicPersistentTileSchedulerILi128ELi48ELi128ELi128ELb1ELb1ELb0ELb1ELb0ELb1EEEEEEEEEvNT_6ParamsE --------------------------
	.section	.nv.info._ZN7cutlass13device_kernelIN5flash19enable_sm80_to_sm89INS1_16FlashAttnFwdSm80INS1_25CollectiveMainloopFwdSm80ILi4ELi1ELb0EN4cute5tupleIJNS5_1CILi128EEENS7_ILi48EEENS7_ILi96EEEEEELi96ENS_10bfloat16_tEfNS_4arch4Sm80ELb0ELb1ELb0ELb1ELb1ELb0ELb1ELb1EEENS1_21CollectiveEpilogueFwdINS6_IJS8_SA_S9_EEENS6_IJNS7_ILi1EEESI_SI_EEESC_SE_Li128ELb1ELb1ELb1ELb0EEENS1_36VarlenDynamicPersistentTileSchedulerILi128ELi48ELi128ELi128ELb1ELb1ELb0ELb1ELb0ELb1EEEEEEEEEvNT_6ParamsE,"",@"SHT_CUDA_INFO"
	.sectionflags	@""
	.align	4


	//----- nvinfo : EIATTR_CUDA_API_VERSION
	.align		4
        /*0000*/ 	.byte	0x04, 0x37
        /*0002*/ 	.short	(.L_276 - .L_275)
.L_275:
        /*0004*/ 	.word	0x00000082


	//----- nvinfo : EIATTR_KPARAM_INFO
	.align		4
.L_276:
        /*0008*/ 	.byte	0x04, 0x17
        /*000a*/ 	.short	(.L_278 - .L_277)
.L_277:
        /*000c*/ 	.word	0x00000000
        /*0010*/ 	.short	0x0000
        /*0012*/ 	.short	0x0000
        /*0014*/ 	.byte	0x00, 0xf0, 0xe1, 0x10


	//----- nvinfo : EIATTR_SPARSE_MMA_MASK
	.align		4
.L_278:
        /*0018*/ 	.byte	0x03, 0x50
        /*001a*/ 	.short	0x0000


	//----- nvinfo : EIATTR_MAXREG_COUNT
	.align		4
        /*001c*/ 	.byte	0x03, 0x1b
        /*001e*/ 	.short	0x00ff


	//----- nvinfo : EIATTR_MERCURY_ISA_VERSION
	.align		4
        /*0020*/ 	.byte	0x03, 0x5f
        /*0022*/ 	.short	0x0101


	//----- nvinfo : EIATTR_EXIT_INSTR_OFFSETS
	.align		4
        /*0024*/ 	.byte	0x04, 0x1c
        /*0026*/ 	.short	(.L_280 - .L_279)


	//   ....[0]....
.L_279:
        /*0028*/ 	.word	0x00000010


	//----- nvinfo : EIATTR_MAX_THREADS
	.align		4
.L_280:
        /*002c*/ 	.byte	0x04, 0x05
        /*002e*/ 	.short	(.L_282 - .L_281)
.L_281:
        /*0030*/ 	.word	0x00000080
        /*0034*/ 	.word	0x00000001
        /*0038*/ 	.word	0x00000001


	//----- nvinfo : EIATTR_CBANK_PARAM_SIZE
	.align		4
.L_282:
        /*003c*/ 	.byte	0x03, 0x19
        /*003e*/ 	.short	0x0438


	//----- nvinfo : EIATTR_PARAM_CBANK
	.align		4
        /*0040*/ 	.byte	0x04, 0x0a
        /*0042*/ 	.short	(.L_284 - .L_283)
	.align		4
.L_283:
        /*0044*/ 	.word	index@(.nv.constant0._ZN7cutlass13device_kernelIN5flash19enable_sm80_to_sm89INS1_16FlashAttnFwdSm80INS1_25CollectiveMainloopFwdSm80ILi4ELi1ELb0EN4cute5tupleIJNS5_1CILi128EEENS7_ILi48EEENS7_ILi96EEEEEELi96ENS_10bfloat16_tEfNS_4arch4Sm80ELb0ELb1ELb0ELb1ELb1ELb0ELb1ELb1EEENS1_21CollectiveEpilogueFwdINS6_IJS8_SA_S9_EEENS6_IJNS7_ILi1EEESI_SI_EEESC_SE_Li128ELb1ELb1ELb1ELb0EEENS1_36VarlenDynamicPersistentTileSchedulerILi128ELi48ELi128ELi128ELb1ELb1ELb0ELb1ELb0ELb1EEEEEEEEEvNT_6ParamsE)
        /*0048*/ 	.short	0x0210
        /*004a*/ 	.short	0x0438


	//----- nvinfo : EIATTR_SW_WAR
	.align		4
.L_284:
        /*004c*/ 	.byte	0x04, 0x36
        /*004e*/ 	.short	(.L_286 - .L_285)
.L_285:
        /*0050*/ 	.word	0x00000008
.L_286:


//--------------------- .nv.info._ZN7cutlass13device_kernelIN5flash19enable_sm80_to_sm89INS1_16FlashAttnFwdSm80INS1_25CollectiveMainloopFwdSm80ILi4ELi1ELb0EN4cute5tupleIJNS5_1CILi128EEENS7_ILi48EEENS7_ILi96EEEEEELi96ENS_10bfloat16_tEfNS_4arch4Sm80ELb0ELb1ELb0ELb1ELb1ELb1ELb1ELb1EEENS1_21CollectiveEpilogueFwdINS6_IJS8_SA_S9_EEENS6_IJNS7_ILi1EEESI_SI_EEESC_SE_Li128ELb1ELb1ELb1ELb0EEENS1_36VarlenDynamicPersistentTileSchedulerILi128ELi48ELi128ELi128ELb1ELb1ELb0ELb1ELb0ELb1EEEEEEEEEvNT_6ParamsE --------------------------
	.section	.nv.info._ZN7cutlass13device_kernelIN5flash19enable_sm80_to_sm89INS1_16FlashAttnFwdSm80INS1_25CollectiveMainloopFwdSm80ILi4ELi1ELb0EN4cute5tupleIJNS5_1CILi128EEENS7_ILi48EEENS7_ILi96EEEEEELi96ENS_10bfloat16_tEfNS_4arch4Sm80ELb0ELb1ELb0ELb1ELb1ELb1ELb1ELb1EEENS1_21CollectiveEpilogueFwdINS6_IJS8_SA_S9_EEENS6_IJNS7_ILi1EEESI_SI_EEESC_SE_Li128ELb1ELb1ELb1ELb0EEENS1_36VarlenDynamicPersistentTileSchedulerILi128ELi48ELi128ELi128ELb1ELb1ELb0ELb1ELb0ELb1EEEEEEEEEvNT_6ParamsE,"",@"SHT_CUDA_INFO"
	.sectionflags	@""
	.align	4


	//----- nvinfo : EIATTR_CUDA_API_VERSION
	.align		4
        /*0000*/ 	.byte	0x04, 0x37
        /*0002*/ 	.short	(.L_288 - .L_287)
.L_287:
        /*0004*/ 	.word	0x00000082


	//----- nvinfo : EIATTR_KPARAM_INFO
	.align		4
.L_288:
        /*0008*/ 	.byte	0x04, 0x17
        /*000a*/ 	.short	(.L_290 - .L_289)
.L_289:
        /*000c*/ 	.word	0x00000000
        /*0010*/ 	.short	0x0000
        /*0012*/ 	.short	0x0000
        /*0014*/ 	.byte	0x00, 0xf0, 0xe1, 0x10


	//----- nvinfo : EIATTR_SPARSE_MMA_MASK
	.align		4
.L_290:
        /*0018*/ 	.byte	0x03, 0x50
        /*001a*/ 	.short	0x0000


	//----- nvinfo : EIATTR_MAXREG_COUNT
	.align		4
        /*001c*/ 	.byte	0x03, 0x1b
        /*001e*/ 	.short	0x00ff


	//----- nvinfo : EIATTR_MERCURY_ISA_VERSION
	.align		4
        /*0020*/ 	.byte	0x03, 0x5f
        /*0022*/ 	.short	0x0101


	//----- nvinfo : EIATTR_EXIT_INSTR_OFFSETS
	.align		4
        /*0024*/ 	.byte	0x04, 0x1c
        /*0026*/ 	.short	(.L_292 - .L_291)


	//   ....[0]....
.L_291:
        /*0028*/ 	.word	0x00000010


	//----- nvinfo : EIATTR_MAX_THREADS
	.align		4
.L_292:
        /*002c*/ 	.byte	0x04, 0x05
        /*002e*/ 	.short	(.L_294 - .L_293)
.L_293:
        /*0030*/ 	.word	0x00000080
        /*0034*/ 	.word	0x00000001
        /*0038*/ 	.word	0x00000001


	//----- nvinfo : EIATTR_CBANK_PARAM_SIZE
	.align		4
.L_294:
        /*003c*/ 	.byte	0x03, 0x19
        /*003e*/ 	.short	0x0438


	//----- nvinfo : EIATTR_PARAM_CBANK
	.align		4
        /*0040*/ 	.byte	0x04, 0x0a
        /*0042*/ 	.short	(.L_296 - .L_295)
	.align		4
.L_295:
        /*0044*/ 	.word	index@(.nv.constant0._ZN7cutlass13device_kernelIN5flash19enable_sm80_to_sm89INS1_16FlashAttnFwdSm80INS1_25CollectiveMainloopFwdSm80ILi4ELi1ELb0EN4cute5tupleIJNS5_1CILi128EEENS7_ILi48EEENS7_ILi96EEEEEELi96ENS_10bfloat16_tEfNS_4arch4Sm80ELb0ELb1ELb0ELb1ELb1ELb1ELb1ELb1EEENS1_21CollectiveEpilogueFwdINS6_IJS8_SA_S9_EEENS6_IJNS7_ILi1EEESI_SI_EEESC_SE_Li128ELb1ELb1ELb1ELb0EEENS1_36VarlenDynamicPersistentTileSchedulerILi128ELi48ELi128ELi128ELb1ELb1ELb0ELb1ELb0ELb1EEEEEEEEEvNT_6ParamsE)
        /*0048*/ 	.short	0x0210
        /*004a*/ 	.short	0x0438


	//----- nvinfo : EIATTR_SW_WAR
	.align		4
.L_296:
        /*004c*/ 	.byte	0x04, 0x36
        /*004e*/ 	.short	(.L_298 - .L_297)
.L_297:
        /*0050*/ 	.word	0x00000008
.L_298:


//--------------------- .nv.info._ZN7cutlass13device_kernelIN5flash19enable_sm80_to_sm89INS1_16FlashAttnFwdSm80INS1_25CollectiveMainloopFwdSm80ILi4ELi1ELb0EN4cute5tupleIJNS5_1CILi128EEENS7_ILi64EEENS7_ILi96EEEEEELi96ENS_10bfloat16_tEfNS_4arch4Sm80ELb1ELb0ELb0ELb0ELb1ELb0ELb1ELb1EEENS1_21CollectiveEpilogueFwdINS6_IJS8_SA_S9_EEENS6_IJNS7_ILi1EEESI_SI_EEESC_SE_Li128ELb0ELb1ELb1ELb0EEENS1_30DynamicPersistentTileSchedulerILi128ELi128ELb1ELb1ELb0EEEEEEEEEvNT_6ParamsE --------------------------
	.section	.nv.info._ZN7cutlass13device_kernelIN5flash19enable_sm80_to_sm89INS1_16FlashAttnFwdSm80INS1_25CollectiveMainloopFwdSm80ILi4ELi1ELb0EN4cute5tupleIJNS5_1CILi128EEENS7_ILi64EEENS7_ILi96EEEEEELi96ENS_10bfloat16_tEfNS_4arch4Sm80ELb1ELb0ELb0ELb0ELb1ELb0ELb1ELb1EEENS1_21CollectiveEpilogueFwdINS6_IJS8_SA_S9_EEENS6_IJNS7_ILi1EEESI_SI_EEESC_SE_Li128ELb0ELb1ELb1ELb0EEENS1_30DynamicPersistentTileSchedulerILi128ELi128ELb1ELb1ELb0EEEEEEEEEvNT_6ParamsE,"",@"SHT_CUDA_INFO"
	.sectionflags	@""
	.align	4


	//----- nvinfo : EIATTR_CUDA_API_VERSION
	.align		4
        /*0000*/ 	.byte	0x04, 0x37
        /*0002*/ 	.short	(.L_300 - .L_299)
.L_299:
        /*0004*/ 	.word	0x00000082


	//----- nvinfo : EIATTR_KPARAM_INFO
	.align		4
.L_300:
        /*0008*/ 	.byte	0x04, 0x17
        /*000a*/ 	.short	(.L_302 - .L_301)
.L_301:
        /*000c*/ 	.word	0x00000000
        /*0010*/ 	.short	0x0000
        /*0012*/ 	.short	0x0000
        /*0014*/ 	.byte	0x00, 0xf0, 0xa1, 0x10


	//----- nvinfo : EIATTR_SPARSE_MMA_MASK
	.align		4
.L_302:
        /*0018*/ 	.byte	0x03, 0x50
        /*001a*/ 	.short	0x0000


	//----- nvinfo : EIATTR_MAXREG_COUNT
	.align		4
        /*001c*/ 	.byte	0x03, 0x1b
        /*001e*/ 	.short	0x00ff


	//----- nvinfo : EIATTR_MERCURY_ISA_VERSION
	.align		4
        /*0020*/ 	.byte	0x03, 0x5f
        /*0022*/ 	.short	0x0101


	//----- nvinfo : EIATTR_EXIT_INSTR_OFFSETS
	.align		4
        /*0024*/ 	.byte	0x04, 0x1c
        /*0026*/ 	.short	(.L_304 - .L_303)


	//   ....[0]....
.L_303:
        /*0028*/ 	.word	0x00000010


	//----- nvinfo : EIATTR_MAX_THREADS
	.align		4
.L_304:
        /*002c*/ 	.byte	0x04, 0x05
        /*002e*/ 	.short	(.L_306 - .L_305)
.L_305:
        /*0030*/ 	.word	0x00000080
        /*0034*/ 	.word	0x00000001
        /*0038*/ 	.word	0x00000001


	//----- nvinfo : EIATTR_CBANK_PARAM_SIZE
	.align		4
.L_306:
        /*003c*/ 	.byte	0x03, 0x19
        /*003e*/ 	.short	0x0428


	//----- nvinfo : EIATTR_PARAM_CBANK
	.align		4
        /*0040*/ 	.byte	0x04, 0x0a
        /*0042*/ 	.short	(.L_308 - .L_307)
	.align		4
.L_307:
        /*0044*/ 	.word	index@(.nv.constant0._ZN7cutlass13device_kernelIN5flash19enable_sm80_to_sm89INS1_16FlashAttnFwdSm80INS1_25CollectiveMainloopFwdSm80ILi4ELi1ELb0EN4cute5tupleIJNS5_1CILi128EEENS7_ILi64EEENS7_ILi96EEEEEELi96ENS_10bfloat16_tEfNS_4arch4Sm80ELb1ELb0ELb0ELb0ELb1ELb0ELb1ELb1EEENS1_21CollectiveEpilogueFwdINS6_IJS8_SA_S9_EEENS6_IJNS7_ILi1EEESI_SI_EEESC_SE_Li128ELb0ELb1ELb1ELb0EEENS1_30DynamicPersistentTileSchedulerILi128ELi128ELb1ELb1ELb0EEEEEEEEEvNT_6ParamsE)
        /*0048*/ 	.short	0x0210
        /*004a*/ 	.short	0x0428


	//----- nvinfo : EIATTR_SW_WAR
	.align		4
.L_308:
        /*004c*/ 	.byte	0x04, 0x36
        /*004e*/ 	.short	(.L_310 - .L_309)
.L_309:
        /*0050*/ 	.word	0x00000008
.L_310:


//--------------------- .nv.info._ZN7cutlass13device_kernelIN5flash19enable_sm80_to_sm89INS1_16FlashAttnFwdSm80INS1_25CollectiveMainloopFwdSm80ILi4ELi1ELb0EN4cute5tupleIJNS5_1CILi128EEENS7_ILi48EEENS7_ILi96EEEEEELi96ENS_10bfloat16_tEfNS_4arch4Sm80ELb1ELb0ELb0ELb1ELb1ELb0ELb1ELb1EEENS1_21CollectiveEpilogueFwdINS6_IJS8_SA_S9_EEENS6_IJNS7_ILi1EEESI_SI_EEESC_SE_Li128ELb1ELb1ELb1ELb0EEENS1_36VarlenDynamicPersistentTileSchedulerILi128ELi48ELi128ELi128ELb1ELb1ELb0ELb1ELb1ELb1EEEEEEEEEvNT_6ParamsE --------------------------
	.section	.nv.info._ZN7cutlass13device_kernelIN5flash19enable_sm80_to_sm89INS1_16FlashAttnFwdSm80INS1_25CollectiveMainloopFwdSm80ILi4ELi1ELb0EN4cute5tupleIJNS5_1CILi128EEENS7_ILi48EEENS7_ILi96EEEEEELi96ENS_10bfloat16_tEfNS_4arch4Sm80ELb1ELb0ELb0ELb1ELb1ELb0ELb1ELb1EEENS1_21CollectiveEpilogueFwdINS6_IJS8_SA_S9_EEENS6_IJNS7_ILi1EEESI_SI_EEESC_SE_Li128ELb1ELb1ELb1ELb0EEENS1_36VarlenDynamicPersistentTileSchedulerILi128ELi48ELi128ELi128ELb1ELb1ELb0ELb1ELb1ELb1EEEEEEEEEvNT_6ParamsE,"",@"SHT_CUDA_INFO"
	.sectionflags	@""
	.align	4


	//----- nvinfo : EIATTR_CUDA_API_VERSION
	.align		4
        /*0000*/ 	.byte	0x04, 0x37
        /*0002*/ 	.short	(.L_312 - .L_311)
.L_311:
        /*0004*/ 	.word	0x00000082


	//----- nvinfo : EIATTR_KPARAM_INFO
	.align		4
.L_312:
        /*0008*/ 	.byte	0x04, 0x17
        /*000a*/ 	.short	(.L_314 - .L_313)
.L_313:
        /*000c*/ 	.word	0x00000000
        /*0010*/ 	.short	0x0000
        /*0012*/ 	.short	0x0000
        /*0014*/ 	.byte	0x00, 0xf0, 0xe1, 0x10


	//----- nvinfo : EIATTR_SPARSE_MMA_MASK
	.align		4
.L_314:
        /*0018*/ 	.byte	0x03, 0x50
        /*001a*/ 	.short	0x0000


	//----- nvinfo : EIATTR_MAXREG_COUNT
	.align		4
        /*001c*/ 	.byte	0x03, 0x1b
        /*001e*/ 	.short	0x00ff


	//----- nvinfo : EIATTR_MERCURY_ISA_VERSION
	.align		4
        /*0020*/ 	.byte	0x03, 0x5f
        /*0022*/ 	.short	0x0101


	//----- nvinfo : EIATTR_EXIT_INSTR_OFFSETS
	.align		4
        /*0024*/ 	.byte	0x04, 0x1c
        /*0026*/ 	.short	(.L_316 - .L_315)


	//   ....[0]....
.L_315:
        /*0028*/ 	.word	0x00000010


	//----- nvinfo : EIATTR_MAX_THREADS
	.align		4
.L_316:
        /*002c*/ 	.byte	0x04, 0x05
        /*002e*/ 	.short	(.L_318 - .L_317)
.L_317:
        /*0030*/ 	.word	0x00000080
        /*0034*/ 	.word	0x00000001
        /*0038*/ 	.word	0x00000001


	//----- nvinfo : EIATTR_CBANK_PARAM_SIZE
	.align		4
.L_318:
        /*003c*/ 	.byte	0x03, 0x19
        /*003e*/ 	.short	0x0438


	//----- nvinfo : EIATTR_PARAM_CBANK
	.align		4
        /*0040*/ 	.byte	0x04, 0x0a
        /*0042*/ 	.short	(.L_320 - .L_319)
	.align		4
.L_319:
        /*0044*/ 	.word	index@(.nv.constant0._ZN7cutlass13device_kernelIN5flash19enable_sm80_to_sm89INS1_16FlashAttnFwdSm80INS1_25CollectiveMainloopFwdSm80ILi4ELi1ELb0EN4cute5tupleIJNS5_1CILi128EEENS7_ILi48EEENS7_ILi96EEEEEELi96ENS_10bfloat16_tEfNS_4arch4Sm80ELb1ELb0ELb0ELb1ELb1ELb0ELb1ELb1EEENS1_21CollectiveEpilogueFwdINS6_IJS8_SA_S9_EEENS6_IJNS7_ILi1EEESI_SI_EEESC_SE_Li128ELb1ELb1ELb1ELb0EEENS1_36VarlenDynamicPersistentTileSchedulerILi128ELi48ELi128ELi128ELb1ELb1ELb0ELb1ELb1ELb1EEEEEEEEEvNT_6ParamsE)
        /*0048*/ 	.short	0x0210
        /*004a*/ 	.short	0x0438


	//----- nvinfo : EIATTR_SW_WAR
	.align		4
.L_320:
        /*004c*/ 	.byte	0x04, 0x36
        /*004e*/ 	.short	(.L_322 - .L_321)
.L_321:
        /*0050*/ 	.word	0x00000008
.L_322:


//--------------------- .nv.info._ZN7cutlass13device_kernelIN5flash19enable_sm80_to_sm89INS1_16FlashAttnFwdSm80INS1_25CollectiveMainloopFwdSm80ILi4ELi1ELb0EN4cute5tupleIJNS5_1CILi128EEENS7_ILi48EEENS7_ILi96EEEEEELi96ENS_10bfloat16_tEfNS_4arch4Sm80ELb1ELb0ELb0ELb1ELb1ELb1ELb1ELb1EEENS1_21CollectiveEpilogueFwdINS6_IJS8_SA_S9_EEENS6_IJNS7_ILi1EEESI_SI_EEESC_SE_Li128ELb1ELb1ELb1ELb0EEENS1_36VarlenDynamicPersistentTileSchedulerILi128ELi48ELi128ELi128ELb1ELb1ELb0ELb1ELb1ELb1EEEEEEEEEvNT_6ParamsE --------------------------
	.section	.nv.info._ZN7cutlass13device_kernelIN5flash19enable_sm80_to_sm89INS1_16FlashAttnFwdSm80INS1_25CollectiveMainloopFwdSm80ILi4ELi1ELb0EN4cute5tupleIJNS5_1CILi128EEENS7_ILi48EEENS7_ILi96EEEEEELi96ENS_10bfloat16_tEfNS_4arch4Sm80ELb1ELb0ELb0ELb1ELb1ELb1ELb1ELb1EEENS1_21CollectiveEpilogueFwdINS6_IJS8_SA_S9_EEENS6_IJNS7_ILi1EEESI_SI_EEESC_SE_Li128ELb1ELb1ELb1ELb0EEENS1_36VarlenDynamicPersistentTileSchedulerILi128ELi48ELi128ELi128ELb1ELb1ELb0ELb1ELb1ELb1EEEEEEEEEvNT_6ParamsE,"",@"SHT_CUDA_INFO"
	.sectionflags	@""
	.align	4


	//----- nvinfo : EIATTR_CUDA_API_VERSION
	.align		4
        /*0000*/ 	.byte	0x04, 0x37
        /*0002*/ 	.short	(.L_324 - .L_323)
.L_323:
        /*0004*/ 	.word	0x00000082


	//----- nvinfo : EIATTR_KPARAM_INFO
	.align		4
.L_324:
        /*0008*/ 	.byte	0x04, 0x17
        /*000a*/ 	.short	(.L_326 - .L_325)
.L_325:
        /*000c*/ 	.word	0x00000000
        /*0010*/ 	.short	0x0000
        /*0012*/ 	.short	0x0000
        /*0014*/ 	.byte	0x00, 0xf0, 0xe1, 0x10


	//----- nvinfo : EIATTR_SPARSE_MMA_MASK
	.align		4
.L_326:
        /*0018*/ 	.byte	0x03, 0x50
        /*001a*/ 	.short	0x0000


	//----- nvinfo : EIATTR_MAXREG_COUNT
	.align		4
        /*001c*/ 	.byte	0x03, 0x1b
        /*001e*/ 	.short	0x00ff


	//----- nvinfo : EIATTR_MERCURY_ISA_VERSION
	.align		4
        /*0020*/ 	.byte	0x03, 0x5f
        /*0022*/ 	.short	0x0101


	//----- nvinfo : EIATTR_EXIT_INSTR_OFFSETS
	.align		4
        /*0024*/ 	.byte	0x04, 0x1c
        /*0026*/ 	.short	(.L_328 - .L_327)


	//   ....[0]....
.L_327:
        /*0028*/ 	.word	0x00000010


	//----- nvinfo : EIATTR_MAX_THREADS
	.align		4
.L_328:
        /*002c*/ 	.byte	0x04, 0x05
        /*002e*/ 	.short	(.L_330 - .L_329)
.L_329:
        /*0030*/ 	.word	0x00000080
        /*0034*/ 	.word	0x00000001
        /*0038*/ 	.word	0x00000001


	//----- nvinfo : EIATTR_CBANK_PARAM_SIZE
	.align		4
.L_330:
        /*003c*/ 	.byte	0x03, 0x19
        /*003e*/ 	.short	0x0438


	//----- nvinfo : EIATTR_PARAM_CBANK
	.align		4
        /*0040*/ 	.byte	0x04, 0x0a
        /*0042*/ 	.short	(.L_332 - .L_331)
	.align		4
.L_331:
        /*0044*/ 	.word	index@(.nv.constant0._ZN7cutlass13device_kernelIN5flash19enable_sm80_to_sm89INS1_16FlashAttnFwdSm80INS1_25CollectiveMainloopFwdSm80ILi4ELi1ELb0EN4cute5tupleIJNS5_1CILi128EEENS7_ILi48EEENS7_ILi96EEEEEELi96ENS_10bfloat16_tEfNS_4arch4Sm80ELb1ELb0ELb0ELb1ELb1ELb1ELb1ELb1EEENS1_21CollectiveEpilogueFwdINS6_IJS8_SA_S9_EEENS6_IJNS7_ILi1EEESI_SI_EEESC_SE_Li128ELb1ELb1ELb1ELb0EEENS1_36VarlenDynamicPersistentTileSchedulerILi128ELi48ELi128ELi128ELb1ELb1ELb0ELb1ELb1ELb1EEEEEEEEEvNT_6ParamsE)
        /*0048*/ 	.short	0x0210
        /*004a*/ 	.short	0x0438


	//----- nvinfo : EIATTR_SW_WAR
	.align		4
.L_332:
        /*004c*/ 	.byte	0x04, 0x36
        /*004e*/ 	.short	(.L_334 - .L_333)
.L_333:
        /*0050*/ 	.word	0x00000008
.L_334:


//--------------------- .nv.callgraph             --------------------------
	.section	.nv.callgraph,"",@"SHT_CUDA_CALLGRAPH"
	.align	4
	.sectionentsize	8
	.align		4
        /*0000*/ 	.word	0x00000000
	.align		4
        /*0004*/ 	.word	0xffffffff
	.align		4
        /*0008*/ 	.word	0x00000000
	.align		4
        /*000c*/ 	.word	0xfffffffe
	.align		4
        /*0010*/ 	.word	0x00000000
	.align		4
        /*0014*/ 	.word	0xfffffffd
	.align		4
        /*0018*/ 	.word	0x00000000
	.align		4
        /*001c*/ 	.word	0xfffffffc


//--------------------- .nv.constant4             --------------------------
	.section	.nv.constant4,"a",@progbits
	.align	8
	.align		8
.nv.constant4:
        /*0000*/ 	.dword	_ZN88_INTERNAL_261a9f89_52_flash_fwd_hdim96_bf16_paged_split_softcapall_sm80_cu_ea41c527_44684cuda3std3__45__cpo5beginE
	.align		8
        /*0008*/ 	.dword	_ZN88_INTERNAL_261a9f89_52_flash_fwd_hdim96_bf16_paged_split_softcapall_sm80_cu_ea41c527_44684cuda3std3__45__cpo3endE
	.align		8
        /*0010*/ 	.dword	_ZN88_INTERNAL_261a9f89_52_flash_fwd_hdim96_bf16_paged_split_softcapall_sm80_cu_ea41c527_44684cuda3std3__45__cpo6cbeginE
	.align		8
        /*0018*/ 	.dword	_ZN88_INTERNAL_261a9f89_52_flash_fwd_hdim96_bf16_paged_split_softcapall_sm80_cu_ea41c527_44684cuda3std3__45__cpo4cendE
	.align		8
        /*0020*/ 	.dword	_ZN88_INTERNAL_261a9f89_52_flash_fwd_hdim96_bf16_paged_split_softcapall_sm80_cu_ea41c527_44684cuda3std3__490_GLOBAL__N__261a9f89_52_flash_fwd_hdim96_bf16_paged_split_softcapall_sm80_cu_ea41c527_44686ignoreE
	.align		8
        /*0028*/ 	.dword	_ZN88_INTERNAL_261a9f89_52_flash_fwd_hdim96_bf16_paged_split_softcapall_sm80_cu_ea41c527_44684cuda3std3__419piecewise_constructE
	.align		8
        /*0030*/ 	.dword	_ZN88_INTERNAL_261a9f89_52_flash_fwd_hdim96_bf16_paged_split_softcapall_sm80_cu_ea41c527_44684cuda3std3__48in_placeE
	.align		8
        /*0038*/ 	.dword	_ZN88_INTERNAL_261a9f89_52_flash_fwd_hdim96_bf16_paged_split_softcapall_sm80_cu_ea41c527_44684cuda3std6ranges3__45__cpo4swapE
	.align		8
        /*0040*/ 	.dword	_ZN88_INTERNAL_261a9f89_52_flash_fwd_hdim96_bf16_paged_split_softcapall_sm80_cu_ea41c527_44684cuda3std6ranges3__45__cpo9iter_moveE
	.align		8
        /*0048*/ 	.dword	_ZN88_INTERNAL_261a9f89_52_flash_fwd_hdim96_bf16_paged_split_softcapall_sm80_cu_ea41c527_44684cute7productE
	.align		8
        /*0050*/ 	.dword	_ZN88_INTERNAL_261a9f89_52_flash_fwd_hdim96_bf16_paged_split_softcapall_sm80_cu_ea41c527_44684cute1_E


//--------------------- .text._ZN7cutlass13device_kernelIN5flash19enable_sm80_to_sm89INS1_16FlashAttnFwdSm80INS1_25CollectiveMainloopFwdSm80ILi4ELi1ELb0EN4cute5tupleIJNS5_1CILi128EEENS7_ILi64EEENS7_ILi96EEEEEELi96ENS_10bfloat16_tEfNS_4arch4Sm80ELb0ELb0ELb1ELb0ELb1ELb0ELb1ELb1EEENS1_21CollectiveEpilogueFwdINS6_IJS8_SA_S9_EEENS6_IJNS7_ILi1EEESI_SI_EEESC_SE_Li128ELb0ELb1ELb1ELb0EEENS1_19SingleTileSchedulerILb0ELb1ELb1ELi128EEEEEEEEEvNT_6ParamsE --------------------------
	.section	.text._ZN7cutlass13device_kernelIN5flash19enable_sm80_to_sm89INS1_16FlashAttnFwdSm80INS1_25CollectiveMainloopFwdSm80ILi4ELi1ELb0EN4cute5tupleIJNS5_1CILi128EEENS7_ILi64EEENS7_ILi96EEEEEELi96ENS_10bfloat16_tEfNS_4arch4Sm80ELb0ELb0ELb1ELb0ELb1ELb0ELb1ELb1EEENS1_21CollectiveEpilogueFwdINS6_IJS8_SA_S9_EEENS6_IJNS7_ILi1EEESI_SI_EEESC_SE_Li128ELb0ELb1ELb1ELb0EEENS1_19SingleTileSchedulerILb0ELb1ELb1ELi128EEEEEEEEEvNT_6ParamsE,"ax",@progbits
	.align	128
.text._ZN7cutlass13device_kernelIN5flash19enable_sm80_to_sm89INS1_16FlashAttnFwdSm80INS1_25CollectiveMainloopFwdSm80ILi4ELi1ELb0EN4cute5tupleIJNS5_1CILi128EEENS7_ILi64EEENS7_ILi96EEEEEELi96ENS_10bfloat16_tEfNS_4arch4Sm80ELb0ELb0ELb1ELb0ELb1ELb0ELb1ELb1EEENS1_21CollectiveEpilogueFwdINS6_IJS8_SA_S9_EEENS6_IJNS7_ILi1EEESI_SI_EEESC_SE_Li128ELb0ELb1ELb1ELb0EEENS1_19SingleTileSchedulerILb0ELb1ELb1ELi128EEEEEEEEEvNT_6ParamsE:
        .type           _ZN7cutlass13device_kernelIN5flash19enable_sm80_to_sm89INS1_16FlashAttnFwdSm80INS1_25CollectiveMainloopFwdSm80ILi4ELi1ELb0EN4cute5tupleIJNS5_1CILi128EEENS7_ILi64EEENS7_ILi96EEEEEELi96ENS_10bfloat16_tEfNS_4arch4Sm80ELb0ELb0ELb1ELb0ELb1ELb0ELb1ELb1EEENS1_21CollectiveEpilogueFwdINS6_IJS8_SA_S9_EEENS6_IJNS7_ILi1EEESI_SI_EEESC_SE_Li128ELb0ELb1ELb1ELb0EEENS1_19SingleTileSchedulerILb0ELb1ELb1ELi128EEEEEEEEEvNT_6ParamsE,@function
        .size           _ZN7cutlass13device_kernelIN5flash19enable_sm80_to_sm89INS1_16FlashAttnFwdSm80INS1_25CollectiveMainloopFwdSm80ILi4ELi1ELb0EN4cute5tupleIJNS5_1CILi128EEENS7_ILi64EEENS7_ILi96EEEEEELi96ENS_10bfloat16_tEfNS_4arch4Sm80ELb0ELb0ELb1ELb0ELb1ELb0ELb1ELb1EEENS1_21CollectiveEpilogueFwdINS6_IJS8_SA_S9_EEENS6_IJNS7_ILi1EEESI_SI_EEESC_SE_Li128ELb0ELb1ELb1ELb0EEENS1_19SingleTileSchedulerILb0ELb1ELb1ELi128EEEEEEEEEvNT_6ParamsE,(.L_x_18 - _ZN7cutlass13device_kernelIN5flash19enable_sm80_to_sm89INS1_16FlashAttnFwdSm80INS1_25CollectiveMainloopFwdSm80ILi4ELi1ELb0EN4cute5tupleIJNS5_1CILi128EEENS7_ILi64EEENS7_ILi96EEEEEELi96ENS_10bfloat16_tEfNS_4arch4Sm80ELb0ELb0ELb1ELb0ELb1ELb0ELb1ELb1EEENS1_21CollectiveEpilogueFwdINS6_IJS8_SA_S9_EEENS6_IJNS7_ILi1EEESI_SI_EEESC_SE_Li128ELb0ELb1ELb1ELb0EEENS1_19SingleTileSchedulerILb0ELb1ELb1ELi128EEEEEEEEEvNT_6ParamsE)
        .other          _ZN7cutlass13device_kernelIN5flash19enable_sm80_to_sm89INS1_16FlashAttnFwdSm80INS1_25CollectiveMainloopFwdSm80ILi4ELi1ELb0EN4cute5tupleIJNS5_1CILi128EEENS7_ILi64EEENS7_ILi96EEEEEELi96ENS_10bfloat16_tEfNS_4arch4Sm80ELb0ELb0ELb1ELb0ELb1ELb0ELb1ELb1EEENS1_21CollectiveEpilogueFwdINS6_IJS8_SA_S9_EEENS6_IJNS7_ILi1EEESI_SI_EEESC_SE_Li128ELb0ELb1ELb1ELb0EEENS1_19SingleTileSchedulerILb0ELb1ELb1ELi128EEEEEEEEEvNT_6ParamsE,@"STO_CUDA_ENTRY STV_DEFAULT"
_ZN7cutlass13device_kernelIN5flash19enable_sm80_to_sm89INS1_16FlashAttnFwdSm80INS1_25CollectiveMainloopFwdSm80ILi4ELi1ELb0EN4cute5tupleIJNS5_1CILi128EEENS7_ILi64EEENS7_ILi96EEEEEELi96ENS_10bfloat16_tEfNS_4arch4Sm80ELb0ELb0ELb1ELb0ELb1ELb0ELb1ELb1EEENS1_21CollectiveEpilogueFwdINS6_IJS8_SA_S9_EEENS6_IJNS7_ILi1EEESI_SI_EEESC_SE_Li128ELb0ELb1ELb1ELb0EEENS1_19SingleTileSchedulerILb0ELb1ELb1ELi128EEEEEEEEEvNT_6ParamsE:
[----:B------:R-:W-:Y:S01]  /*0000*/  LDC R1, c[0x0][0x28] ;  /* 0x00000a00ff017b82 */ /* 0x000fe20000000800 */
[----:B------:R-:W-:Y:S05]  /*0010*/  EXIT ;  /* 0x000000000000794d */ /* 0x000fea0003800000 */
.L_x_0:
[----:B------:R-:W-:-:S00]  /*0020*/  BRA `(.L_x_0) ;  /* 0xfffffffc00fc7947 */ /* 0x000fc0000383ffff */
[----:B------:R-:W-:-:S00]  /*0030*/  NOP ;  /* 0x0000000000007918 */ /* 0x000fc00000000000 */
        /* <DEDUP_REMOVED lines=12> */
.L_x_18:


//--------------------- .text._ZN7cutlass13device_kernelIN5flash19enable_sm80_to_sm89INS1_16FlashAttnFwdSm80INS1_25CollectiveMainloopFwdSm80ILi4ELi1ELb0EN4cute5tupleIJNS5_1CILi128EEENS7_ILi48EEENS7_ILi96EEEEEELi96ENS_10bfloat16_tEfNS_4arch4Sm80ELb0ELb0ELb1ELb1ELb1ELb0ELb1ELb1EEENS1_21CollectiveEpilogueFwdINS6_IJS8_SA_S9_EEENS6_IJNS7_ILi1EEESI_SI_EEESC_SE_Li128ELb1ELb1ELb1ELb0EEENS1_36VarlenDynamicPersistentTileSchedulerILi128ELi48ELi128ELi128ELb1ELb1ELb0ELb0ELb1ELb1EEEEEEEEEvNT_6ParamsE --------------------------
	.section	.text._ZN7cutlass13device_kernelIN5flash19enable_sm80_to_sm89INS1_16FlashAttnFwdSm80INS1_25CollectiveMainloopFwdSm80ILi4ELi1ELb0EN4cute5tupleIJNS5_1CILi128EEENS7_ILi48EEENS7_ILi96EEEEEELi96ENS_10bfloat16_tEfNS_4arch4Sm80ELb0ELb0ELb1ELb1ELb1ELb0ELb1ELb1EEENS1_21CollectiveEpilogueFwdINS6_IJS8_SA_S9_EEENS6_IJNS7_ILi1EEESI_SI_EEESC_SE_Li128ELb1ELb1ELb1ELb0EEENS1_36VarlenDynamicPersistentTileSchedulerILi128ELi48ELi128ELi128ELb1ELb1ELb0ELb0ELb1ELb1EEEEEEEEEvNT_6ParamsE,"ax",@progbits
	.align	128
.text._ZN7cutlass13device_kernelIN5flash19enable_sm80_to_sm89INS1_16FlashAttnFwdSm80INS1_25CollectiveMainloopFwdSm80ILi4ELi1ELb0EN4cute5tupleIJNS5_1CILi128EEENS7_ILi48EEENS7_ILi96EEEEEELi96ENS_10bfloat16_tEfNS_4arch4Sm80ELb0ELb0ELb1ELb1ELb1ELb0ELb1ELb1EEENS1_21CollectiveEpilogueFwdINS6_IJS8_SA_S9_EEENS6_IJNS7_ILi1EEESI_SI_EEESC_SE_Li128ELb1ELb1ELb1ELb0EEENS1_36VarlenDynamicPersistentTileSchedulerILi128ELi48ELi128ELi128ELb1ELb1ELb0ELb0ELb1ELb1EEEEEEEEEvNT_6ParamsE:
        .type           _ZN7cutlass13device_kernelIN5flash19enable_sm80_to_sm89INS1_16FlashAttnFwdSm80INS1_25CollectiveMainloopFwdSm80ILi4ELi1ELb0EN4cute5tupleIJNS5_1CILi128EEENS7_ILi48EEENS7_ILi96EEEEEELi96ENS_10bfloat16_tEfNS_4arch4Sm80ELb0ELb0ELb1ELb1ELb1ELb0ELb1ELb1EEENS1_21CollectiveEpilogueFwdINS6_IJS8_SA_S9_EEENS6_IJNS7_ILi1EEESI_SI_EEESC_SE_Li128ELb1ELb1ELb1ELb0EEENS1_36VarlenDynamicPersistentTileSchedulerILi128ELi48ELi128ELi128ELb1ELb1ELb0ELb0ELb1ELb1EEEEEEEEEvNT_6ParamsE,@function
        .size           _ZN7cutlass13device_kernelIN5flash19enable_sm80_to_sm89INS1_16FlashAttnFwdSm80INS1_25CollectiveMainloopFwdSm80ILi4ELi1ELb0EN4cute5tupleIJNS5_1CILi128EEENS7_ILi48EEENS7_ILi96EEEEEELi96ENS_10bfloat16_tEfNS_4arch4Sm80ELb0ELb0ELb1ELb1ELb1ELb0ELb1ELb1EEENS1_21CollectiveEpilogueFwdINS6_IJS8_SA_S9_EEENS6_IJNS7_ILi1EEESI_SI_EEESC_SE_Li128ELb1ELb1ELb1ELb0EEENS1_36VarlenDynamicPersistentTileSchedulerILi128ELi48ELi128ELi128ELb1ELb1ELb0ELb0ELb1ELb1EEEEEEEEEvNT_6ParamsE,(.L_x_19 - _ZN7cutlass13device_kernelIN5flash19enable_sm80_to_sm89INS1_16FlashAttnFwdSm80INS1_25CollectiveMainloopFwdSm80ILi4ELi1ELb0EN4cute5tupleIJNS5_1CILi128EEENS7_ILi48EEENS7_ILi96EEEEEELi96ENS_10bfloat16_tEfNS_4arch4Sm80ELb0ELb0ELb1ELb1ELb1ELb0ELb1ELb1EEENS1_21CollectiveEpilogueFwdINS6_IJS8_SA_S9_EEENS6_IJNS7_ILi1EEESI_SI_EEESC_SE_Li128ELb1ELb1ELb1ELb0EEENS1_36VarlenDynamicPersistentTileSchedulerILi128ELi48ELi128ELi128ELb1ELb1ELb0ELb0ELb1ELb1EEEEEEEEEvNT_6ParamsE)
        .other          _ZN7cutlass13device_kernelIN5flash19enable_sm80_to_sm89INS1_16FlashAttnFwdSm80INS1_25CollectiveMainloopFwdSm80ILi4ELi1ELb0EN4cute5tupleIJNS5_1CILi128EEENS7_ILi48EEENS7_ILi96EEEEEELi96ENS_10bfloat16_tEfNS_4arch4Sm80ELb0ELb0ELb1ELb1ELb1ELb0ELb1ELb1EEENS1_21CollectiveEpilogueFwdINS6_IJS8_SA_S9_EEENS6_IJNS7_ILi1EEESI_SI_EEESC_SE_Li128ELb1ELb1ELb1ELb0EEENS1_36VarlenDynamicPersistentTileSchedulerILi128ELi48ELi128ELi128ELb1ELb1ELb0ELb0ELb1ELb1EEEEEEEEEvNT_6ParamsE,@"STO_CUDA_ENTRY STV_DEFAULT"
_ZN7cutlass13device_kernelIN5flash19enable_sm80_to_sm89INS1_16FlashAttnFwdSm80INS1_25CollectiveMainloopFwdSm80ILi4ELi1ELb0EN4cute5tupleIJNS5_1CILi128EEENS7_ILi48EEENS7_ILi96EEEEEELi96ENS_10bfloat16_tEfNS_4arch4Sm80ELb0ELb0ELb1ELb1ELb1ELb0ELb1ELb1EEENS1_21CollectiveEpilogueFwdINS6_IJS8_SA_S9_EEENS6_IJNS7_ILi1EEESI_SI_EEESC_SE_Li128ELb1ELb1ELb1ELb0EEENS1_36VarlenDynamicPersistentTileSchedulerILi128ELi48ELi128ELi128ELb1ELb1ELb0ELb0ELb1ELb1EEEEEEEEEvNT_6ParamsE:
[----:B------:R-:W-:Y:S01]  /*0000*/  LDC R1, c[0x0][0x28] ;  /* 0x00000a00ff017b82 */ /* 0x000fe20000000800 */
[----:B------:R-:W-:Y:S05]  /*0010*/  EXIT ;  /* 0x000000000000794d */ /* 0x000fea0003800000 */
.L_x_1:
        /* <DEDUP_REMOVED lines=14> */
.L_x_19:


//--------------------- .text._ZN7cutlass13device_kernelIN5flash19enable_sm80_to_sm89INS1_16FlashAttnFwdSm80INS1_25CollectiveMainloopFwdSm80ILi4ELi1ELb0EN4cute5tupleIJNS5_1CILi128EEENS7_ILi48EEENS7_ILi96EEEEEELi96ENS_10bfloat16_tEfNS_4arch4Sm80ELb0ELb0ELb1ELb1ELb1ELb1ELb1ELb1EEENS1_21CollectiveEpilogueFwdINS6_IJS8_SA_S9_EEENS6_IJNS7_ILi1EEESI_SI_EEESC_SE_Li128ELb1ELb1ELb1ELb0EEENS1_36VarlenDynamicPersistentTileSchedulerILi128ELi48ELi128ELi128ELb1ELb1ELb0ELb0ELb1ELb1EEEEEEEEEvNT_6ParamsE --------------------------
	.section	.text._ZN7cutlass13device_kernelIN5flash19enable_sm80_to_sm89INS1_16FlashAttnFwdSm80INS1_25CollectiveMainloopFwdSm80ILi4ELi1ELb0EN4cute5tupleIJNS5_1CILi128EEENS7_ILi48EEENS7_ILi96EEEEEELi96ENS_10bfloat16_tEfNS_4arch4Sm80ELb0ELb0ELb1ELb1ELb1ELb1ELb1ELb1EEENS1_21CollectiveEpilogueFwdINS6_IJS8_SA_S9_EEENS6_IJNS7_ILi1EEESI_SI_EEESC_SE_Li128ELb1ELb1ELb1ELb0EEENS1_36VarlenDynamicPersistentTileSchedulerILi128ELi48ELi128ELi128ELb1ELb1ELb0ELb0ELb1ELb1EEEEEEEEEvNT_6ParamsE,"ax",@progbits
	.align	128
.text._ZN7cutlass13device_kernelIN5flash19enable_sm80_to_sm89INS1_16FlashAttnFwdSm80INS1_25CollectiveMainloopFwdSm80ILi4ELi1ELb0EN4cute5tupleIJNS5_1CILi128EEENS7_ILi48EEENS7_ILi96EEEEEELi96ENS_10bfloat16_tEfNS_4arch4Sm80ELb0ELb0ELb1ELb1ELb1ELb1ELb1ELb1EEENS1_21CollectiveEpilogueFwdINS6_IJS8_SA_S9_EEENS6_IJNS7_ILi1EEESI_SI_EEESC_SE_Li128ELb1ELb1ELb1ELb0EEENS1_36VarlenDynamicPersistentTileSchedulerILi128ELi48ELi128ELi128ELb1ELb1ELb0ELb0ELb1ELb1EEEEEEEEEvNT_6ParamsE:
        .type           _ZN7cutlass13device_kernelIN5flash19enable_sm80_to_sm89INS1_16FlashAttnFwdSm80INS1_25CollectiveMainloopFwdSm80ILi4ELi1ELb0EN4cute5tupleIJNS5_1CILi128EEENS7_ILi48EEENS7_ILi96EEEEEELi96ENS_10bfloat16_tEfNS_4arch4Sm80ELb0ELb0ELb1ELb1ELb1ELb1ELb1ELb1EEENS1_21CollectiveEpilogueFwdINS6_IJS8_SA_S9_EEENS6_IJNS7_ILi1EEESI_SI_EEESC_SE_Li128ELb1ELb1ELb1ELb0EEENS1_36VarlenDynamicPersistentTileSchedulerILi128ELi48ELi128ELi128ELb1ELb1ELb0ELb0ELb1ELb1EEEEEEEEEvNT_6ParamsE,@function
        .size           _ZN7cutlass13device_kernelIN5flash19enable_sm80_to_sm89INS1_16FlashAttnFwdSm80INS1_25CollectiveMainloopFwdSm80ILi4ELi1ELb0EN4cute5tupleIJNS5_1CILi128EEENS7_ILi48EEENS7_ILi96EEEEEELi96ENS_10bfloat16_tEfNS_4arch4Sm80ELb0ELb0ELb1ELb1ELb1ELb1ELb1ELb1EEENS1_21CollectiveEpilogueFwdINS6_IJS8_SA_S9_EEENS6_IJNS7_ILi1EEESI_SI_EEESC_SE_Li128ELb1ELb1ELb1ELb0EEENS1_36VarlenDynamicPersistentTileSchedulerILi128ELi48ELi128ELi128ELb1ELb1ELb0ELb0ELb1ELb1EEEEEEEEEvNT_6ParamsE,(.L_x_20 - _ZN7cutlass13device_kernelIN5flash19enable_sm80_to_sm89INS1_16FlashAttnFwdSm80INS1_25CollectiveMainloopFwdSm80ILi4ELi1ELb0EN4cute5tupleIJNS5_1CILi128EEENS7_ILi48EEENS7_ILi96EEEEEELi96ENS_10bfloat16_tEfNS_4arch4Sm80ELb0ELb0ELb1ELb1ELb1ELb1ELb1ELb1EEENS1_21CollectiveEpilogueFwdINS6_IJS8_SA_S9_EEENS6_IJNS7_ILi1EEESI_SI_EEESC_SE_Li128ELb1ELb1ELb1ELb0EEENS1_36VarlenDynamicPersistentTileSchedulerILi128ELi48ELi128ELi128ELb1ELb1ELb0ELb0ELb1ELb1EEEEEEEEEvNT_6ParamsE)
        .other          _ZN7cutlass13device_kernelIN5flash19enable_sm80_to_sm89INS1_16FlashAttnFwdSm80INS1_25CollectiveMainloopFwdSm80ILi4ELi1ELb0EN4cute5tupleIJNS5_1CILi128EEENS7_ILi48EEENS7_ILi96EEEEEELi96ENS_10bfloat16_tEfNS_4arch4Sm80ELb0ELb0ELb1ELb1ELb1ELb1ELb1ELb1EEENS1_21CollectiveEpilogueFwdINS6_IJS8_SA_S9_EEENS6_IJNS7_ILi1EEESI_SI_EEESC_SE_Li128ELb1ELb1ELb1ELb0EEENS1_36VarlenDynamicPersistentTileSchedulerILi128ELi48ELi128ELi128ELb1ELb1ELb0ELb0ELb1ELb1EEEEEEEEEvNT_6ParamsE,@"STO_CUDA_ENTRY STV_DEFAULT"
_ZN7cutlass13device_kernelIN5flash19enable_sm80_to_sm89INS1_16FlashAttnFwdSm80INS1_25CollectiveMainloopFwdSm80ILi4ELi1ELb0EN4cute5tupleIJNS5_1CILi128EEENS7_ILi48EEENS7_ILi96EEEEEELi96ENS_10bfloat16_tEfNS_4arch4Sm80ELb0ELb0ELb1ELb1ELb1ELb1ELb1ELb1EEENS1_21CollectiveEpilogueFwdINS6_IJS8_SA_S9_EEENS6_IJNS7_ILi1EEESI_SI_EEESC_SE_Li128ELb1ELb1ELb1ELb0EEENS1_36VarlenDynamicPersistentTileSchedulerILi128ELi48ELi128ELi128ELb1ELb1ELb0ELb0ELb1ELb1EEEEEEEEEvNT_6ParamsE:
[----:B------:R-:W-:Y:S01]  /*0000*/  LDC R1, c[0x0][0x28] ;  /* 0x00000a00ff017b82 */ /* 0x000fe20000000800 */
[----:B------:R-:W-:Y:S05]  /*0010*/  EXIT ;  /* 0x000000000000794d */ /* 0x000fea0003800000 */
.L_x_2:
        /* <DEDUP_REMOVED lines=14> */
.L_x_20:


//--------------------- .text._ZN7cutlass13device_kernelIN5flash19enable_sm80_to_sm89INS1_16FlashAttnFwdSm80INS1_25CollectiveMainloopFwdSm80ILi4ELi1ELb0EN4cute5tupleIJNS5_1CILi128EEENS7_ILi48EEENS7_ILi96EEEEEELi96ENS_10bfloat16_tEfNS_4arch4Sm80ELb0ELb1ELb1ELb0ELb1ELb0ELb1ELb1EEENS1_21CollectiveEpilogueFwdINS6_IJS8_SA_S9_EEENS6_IJNS7_ILi1EEESI_SI_EEESC_SE_Li128ELb0ELb1ELb1ELb0EEENS1_19SingleTileSchedulerILb0ELb1ELb1ELi128EEEEEEEEEvNT_6ParamsE --------------------------
	.section	.text._ZN7cutlass13device_kernelIN5flash19enable_sm80_to_sm89INS1_16FlashAttnFwdSm80INS1_25CollectiveMainloopFwdSm80ILi4ELi1ELb0EN4cute5tupleIJNS5_1CILi128EEENS7_ILi48EEENS7_ILi96EEEEEELi96ENS_10bfloat16_tEfNS_4arch4Sm80ELb0ELb1ELb1ELb0ELb1ELb0ELb1ELb1EEENS1_21CollectiveEpilogueFwdINS6_IJS8_SA_S9_EEENS6_IJNS7_ILi1EEESI_SI_EEESC_SE_Li128ELb0ELb1ELb1ELb0EEENS1_19SingleTileSchedulerILb0ELb1ELb1ELi128EEEEEEEEEvNT_6ParamsE,"ax",@progbits
	.align	128
.text._ZN7cutlass13device_kernelIN5flash19enable_sm80_to_sm89INS1_16FlashAttnFwdSm80INS1_25CollectiveMainloopFwdSm80ILi4ELi1ELb0EN4cute5tupleIJNS5_1CILi128EEENS7_ILi48EEENS7_ILi96EEEEEELi96ENS_10bfloat16_tEfNS_4arch4Sm80ELb0ELb1ELb1ELb0ELb1ELb0ELb1ELb1EEENS1_21CollectiveEpilogueFwdINS6_IJS8_SA_S9_EEENS6_IJNS7_ILi1EEESI_SI_EEESC_SE_Li128ELb0ELb1ELb1ELb0EEENS1_19SingleTileSchedulerILb0ELb1ELb1ELi128EEEEEEEEEvNT_6ParamsE:
        .type           _ZN7cutlass13device_kernelIN5flash19enable_sm80_to_sm89INS1_16FlashAttnFwdSm80INS1_25CollectiveMainloopFwdSm80ILi4ELi1ELb0EN4cute5tupleIJNS5_1CILi128EEENS7_ILi48EEENS7_ILi96EEEEEELi96ENS_10bfloat16_tEfNS_4arch4Sm80ELb0ELb1ELb1ELb0ELb1ELb0ELb1ELb1EEENS1_21CollectiveEpilogueFwdINS6_IJS8_SA_S9_EEENS6_IJNS7_ILi1EEESI_SI_EEESC_SE_Li128ELb0ELb1ELb1ELb0EEENS1_19SingleTileSchedulerILb0ELb1ELb1ELi128EEEEEEEEEvNT_6ParamsE,@function
        .size           _ZN7cutlass13device_kernelIN5flash19enable_sm80_to_sm89INS1_16FlashAttnFwdSm80INS1_25CollectiveMainloopFwdSm80ILi4ELi1ELb0EN4cute5tupleIJNS5_1CILi128EEENS7_ILi48EEENS7_ILi96EEEEEELi96ENS_10bfloat16_tEfNS_4arch4Sm80ELb0ELb1ELb1ELb0ELb1ELb0ELb1ELb1EEENS1_21CollectiveEpilogueFwdINS6_IJS8_SA_S9_EEENS6_IJNS7_ILi1EEESI_SI_EEESC_SE_Li128ELb0ELb1ELb1ELb0EEENS1_19SingleTileSchedulerILb0ELb1ELb1ELi128EEEEEEEEEvNT_6ParamsE,(.L_x_21 - _ZN7cutlass13device_kernelIN5flash19enable_sm80_to_sm89INS1_16FlashAttnFwdSm80INS1_25CollectiveMainloopFwdSm80ILi4ELi1ELb0EN4cute5tupleIJNS5_1CILi128EEENS7_ILi48EEENS7_ILi96EEEEEELi96ENS_10bfloat16_tEfNS_4arch4Sm80ELb0ELb1ELb1ELb0ELb1ELb0ELb1ELb1EEENS1_21CollectiveEpilogueFwdINS6_IJS8_SA_S9_EEENS6_IJNS7_ILi1EEESI_SI_EEESC_SE_Li128ELb0ELb1ELb1ELb0EEENS1_19SingleTileSchedulerILb0ELb1ELb1ELi128EEEEEEEEEvNT_6ParamsE)
        .other          _ZN7cutlass13device_kernelIN5flash19enable_sm80_to_sm89INS1_16FlashAttnFwdSm80INS1_25CollectiveMainloopFwdSm80ILi4ELi1ELb0EN4cute5tupleIJNS5_1CILi128EEENS7_ILi48EEENS7_ILi96EEEEEELi96ENS_10bfloat16_tEfNS_4arch4Sm80ELb0ELb1ELb1ELb0ELb1ELb0ELb1ELb1EEENS1_21CollectiveEpilogueFwdINS6_IJS8_SA_S9_EEENS6_IJNS7_ILi1EEESI_SI_EEESC_SE_Li128ELb0ELb1ELb1ELb0EEENS1_19SingleTileSchedulerILb0ELb1ELb1ELi128EEEEEEEEEvNT_6ParamsE,@"STO_CUDA_ENTRY STV_DEFAULT"
_ZN7cutlass13device_kernelIN5flash19enable_sm80_to_sm89INS1_16FlashAttnFwdSm80INS1_25CollectiveMainloopFwdSm80ILi4ELi1ELb0EN4cute5tupleIJNS5_1CILi128EEENS7_ILi48EEENS7_ILi96EEEEEELi96ENS_10bfloat16_tEfNS_4arch4Sm80ELb0ELb1ELb1ELb0ELb1ELb0ELb1ELb1EEENS1_21CollectiveEpilogueFwdINS6_IJS8_SA_S9_EEENS6_IJNS7_ILi1EEESI_SI_EEESC_SE_Li128ELb0ELb1ELb1ELb0EEENS1_19SingleTileSchedulerILb0ELb1ELb1ELi128EEEEEEEEEvNT_6ParamsE:
[----:B------:R-:W-:Y:S01]  /*0000*/  LDC R1, c[0x0][0x28] ;  /* 0x00000a00ff017b82 */ /* 0x000fe20000000800 */
[----:B------:R-:W-:Y:S05]  /*0010*/  EXIT ;  /* 0x000000000000794d */ /* 0x000fea0003800000 */
.L_x_3:
        /* <DEDUP_REMOVED lines=14> */
.L_x_21:


//--------------------- .text._ZN7cutlass13device_kernelIN5flash19enable_sm80_to_sm89INS1_16FlashAttnFwdSm80INS1_25CollectiveMainloopFwdSm80ILi4ELi1ELb0EN4cute5tupleIJNS5_1CILi128EEENS7_ILi48EEENS7_ILi96EEEEEELi96ENS_10bfloat16_tEfNS_4arch4Sm80ELb0ELb1ELb1ELb1ELb1ELb0ELb1ELb1EEENS1_21CollectiveEpilogueFwdINS6_IJS8_SA_S9_EEENS6_IJNS7_ILi1EEESI_SI_EEESC_SE_Li128ELb1ELb1ELb1ELb0EEENS1_36VarlenDynamicPersistentTileSchedulerILi128ELi48ELi128ELi128ELb1ELb1ELb0ELb1ELb0ELb1EEEEEEEEEvNT_6ParamsE --------------------------
	.section	.text._ZN7cutlass13device_kernelIN5flash19enable_sm80_to_sm89INS1_16FlashAttnFwdSm80INS1_25CollectiveMainloopFwdSm80ILi4ELi1ELb0EN4cute5tupleIJNS5_1CILi128EEENS7_ILi48EEENS7_ILi96EEEEEELi96ENS_10bfloat16_tEfNS_4arch4Sm80ELb0ELb1ELb1ELb1ELb1ELb0ELb1ELb1EEENS1_21CollectiveEpilogueFwdINS6_IJS8_SA_S9_EEENS6_IJNS7_ILi1EEESI_SI_EEESC_SE_Li128ELb1ELb1ELb1ELb0EEENS1_36VarlenDynamicPersistentTileSchedulerILi128ELi48ELi128ELi128ELb1ELb1ELb0ELb1ELb0ELb1EEEEEEEEEvNT_6ParamsE,"ax",@progbits
	.align	128
.text._ZN7cutlass13device_kernelIN5flash19enable_sm80_to_sm89INS1_16FlashAttnFwdSm80INS1_25CollectiveMainloopFwdSm80ILi4ELi1ELb0EN4cute5tupleIJNS5_1CILi128EEENS7_ILi48EEENS7_ILi96EEEEEELi96ENS_10bfloat16_tEfNS_4arch4Sm80ELb0ELb1ELb1ELb1ELb1ELb0ELb1ELb1EEENS1_21CollectiveEpilogueFwdINS6_IJS8_SA_S9_EEENS6_IJNS7_ILi1EEESI_SI_EEESC_SE_Li128ELb1ELb1ELb1ELb0EEENS1_36VarlenDynamicPersistentTileSchedulerILi128ELi48ELi128ELi128ELb1ELb1ELb0ELb1ELb0ELb1EEEEEEEEEvNT_6ParamsE:
        .type           _ZN7cutlass13device_kernelIN5flash19enable_sm80_to_sm89INS1_16FlashAttnFwdSm80INS1_25CollectiveMainloopFwdSm80ILi4ELi1ELb0EN4cute5tupleIJNS5_1CILi128EEENS7_ILi48EEENS7_ILi96EEEEEELi96ENS_10bfloat16_tEfNS_4arch4Sm80ELb0ELb1ELb1ELb1ELb1ELb0ELb1ELb1EEENS1_21CollectiveEpilogueFwdINS6_IJS8_SA_S9_EEENS6_IJNS7_ILi1EEESI_SI_EEESC_SE_Li128ELb1ELb1ELb1ELb0EEENS1_36VarlenDynamicPersistentTileSchedulerILi128ELi48ELi128ELi128ELb1ELb1ELb0ELb1ELb0ELb1EEEEEEEEEvNT_6ParamsE,@function
        .size           _ZN7cutlass13device_kernelIN5flash19enable_sm80_to_sm89INS1_16FlashAttnFwdSm80INS1_25CollectiveMainloopFwdSm80ILi4ELi1ELb0EN4cute5tupleIJNS5_1CILi128EEENS7_ILi48EEENS7_ILi96EEEEEELi96ENS_10bfloat16_tEfNS_4arch4Sm80ELb0ELb1ELb1ELb1ELb1ELb0ELb1ELb1EEENS1_21CollectiveEpilogueFwdINS6_IJS8_SA_S9_EEENS6_IJNS7_ILi1EEESI_SI_EEESC_SE_Li128ELb1ELb1ELb1ELb0EEENS1_36VarlenDynamicPersistentTileSchedulerILi128ELi48ELi128ELi128ELb1ELb1ELb0ELb1ELb0ELb1EEEEEEEEEvNT_6ParamsE,(.L_x_22 - _ZN7cutlass13device_kernelIN5flash19enable_sm80_to_sm89INS1_16FlashAttnFwdSm80INS1_25CollectiveMainloopFwdSm80ILi4ELi1ELb0EN4cute5tupleIJNS5_1CILi128EEENS7_ILi48EEENS7_ILi96EEEEEELi96ENS_10bfloat16_tEfNS_4arch4Sm80ELb0ELb1ELb1ELb1ELb1ELb0ELb1ELb1EEENS1_21CollectiveEpilogueFwdINS6_IJS8_SA_S9_EEENS6_IJNS7_ILi1EEESI_SI_EEESC_SE_Li128ELb1ELb1ELb1ELb0EEENS1_36VarlenDynamicPersistentTileSchedulerILi128ELi48ELi128ELi128ELb1ELb1ELb0ELb1ELb0ELb1EEEEEEEEEvNT_6ParamsE)
        .other          _ZN7cutlass13device_kernelIN5flash19enable_sm80_to_sm89INS1_16FlashAttnFwdSm80INS1_25CollectiveMainloopFwdSm80ILi4ELi1ELb0EN4cute5tupleIJNS5_1CILi128EEENS7_ILi48EEENS7_ILi96EEEEEELi96ENS_10bfloat16_tEfNS_4arch4Sm80ELb0ELb1ELb1ELb1ELb1ELb0ELb1ELb1EEENS1_21CollectiveEpilogueFwdINS6_IJS8_SA_S9_EEENS6_IJNS7_ILi1EEESI_SI_EEESC_SE_Li128ELb1ELb1ELb1ELb0EEENS1_36VarlenDynamicPersistentTileSchedulerILi128ELi48ELi128ELi128ELb1ELb1ELb0ELb1ELb0ELb1EEEEEEEEEvNT_6ParamsE,@"STO_CUDA_ENTRY STV_DEFAULT"
_ZN7cutlass13device_kernelIN5flash19enable_sm80_to_sm89INS1_16FlashAttnFwdSm80INS1_25CollectiveMainloopFwdSm80ILi4ELi1ELb0EN4cute5tupleIJNS5_1CILi128EEENS7_ILi48EEENS7_ILi96EEEEEELi96ENS_10bfloat16_tEfNS_4arch4Sm80ELb0ELb1ELb1ELb1ELb1ELb0ELb1ELb1EEENS1_21CollectiveEpilogueFwdINS6_IJS8_SA_S9_EEENS6_IJNS7_ILi1EEESI_SI_EEESC_SE_Li128ELb1ELb1ELb1ELb0EEENS1_36VarlenDynamicPersistentTileSchedulerILi128ELi48ELi128ELi128ELb1ELb1ELb0ELb1ELb0ELb1EEEEEEEEEvNT_6ParamsE:
[----:B------:R-:W-:Y:S01]  /*0000*/  LDC R1, c[0x0][0x28] ;  /* 0x00000a00ff017b82 */ /* 0x000fe20000000800 */
[----:B------:R-:W-:Y:S05]  /*0010*/  EXIT ;  /* 0x000000000000794d */ /* 0x000fea0003800000 */
.L_x_4:
        /* <DEDUP_REMOVED lines=14> */
.L_x_22:


//--------------------- .text._ZN7cutlass13device_kernelIN5flash19enable_sm80_to_sm89INS1_16FlashAttnFwdSm80INS1_25CollectiveMainloopFwdSm80ILi4ELi1ELb0EN4cute5tupleIJNS5_1CILi128EEENS7_ILi48EEENS7_ILi96EEEEEELi96ENS_10bfloat16_tEfNS_4arch4Sm80ELb0ELb1ELb1ELb1ELb1ELb1ELb1ELb1EEENS1_21CollectiveEpilogueFwdINS6_IJS8_SA_S9_EEENS6_IJNS7_ILi1EEESI_SI_EEESC_SE_Li128ELb1ELb1ELb1ELb0EEENS1_36VarlenDynamicPersistentTileSchedulerILi128ELi48ELi128ELi128ELb1ELb1ELb0ELb1ELb0ELb1EEEEEEEEEvNT_6ParamsE --------------------------
	.section	.text._ZN7cutlass13device_kernelIN5flash19enable_sm80_to_sm89INS1_16FlashAttnFwdSm80INS1_25CollectiveMainloopFwdSm80ILi4ELi1ELb0EN4cute5tupleIJNS5_1CILi128EEENS7_ILi48EEENS7_ILi96EEEEEELi96ENS_10bfloat16_tEfNS_4arch4Sm80ELb0ELb1ELb1ELb1ELb1ELb1ELb1ELb1EEENS1_21CollectiveEpilogueFwdINS6_IJS8_SA_S9_EEENS6_IJNS7_ILi1EEESI_SI_EEESC_SE_Li128ELb1ELb1ELb1ELb0EEENS1_36VarlenDynamicPersistentTileSchedulerILi128ELi48ELi128ELi128ELb1ELb1ELb0ELb1ELb0ELb1EEEEEEEEEvNT_6ParamsE,"ax",@progbits
	.align	128
.text._ZN7cutlass13device_kernelIN5flash19enable_sm80_to_sm89INS1_16FlashAttnFwdSm80INS1_25CollectiveMainloopFwdSm80ILi4ELi1ELb0EN4cute5tupleIJNS5_1CILi128EEENS7_ILi48EEENS7_ILi96EEEEEELi96ENS_10bfloat16_tEfNS_4arch4Sm80ELb0ELb1ELb1ELb1ELb1ELb1ELb1ELb1EEENS1_21CollectiveEpilogueFwdINS6_IJS8_SA_S9_EEENS6_IJNS7_ILi1EEESI_SI_EEESC_SE_Li128ELb1ELb1ELb1ELb0EEENS1_36VarlenDynamicPersistentTileSchedulerILi128ELi48ELi128ELi128ELb1ELb1ELb0ELb1ELb0ELb1EEEEEEEEEvNT_6ParamsE:
        .type           _ZN7cutlass13device_kernelIN5flash19enable_sm80_to_sm89INS1_16FlashAttnFwdSm80INS1_25CollectiveMainloopFwdSm80ILi4ELi1ELb0EN4cute5tupleIJNS5_1CILi128EEENS7_ILi48EEENS7_ILi96EEEEEELi96ENS_10bfloat16_tEfNS_4arch4Sm80ELb0ELb1ELb1ELb1ELb1ELb1ELb1ELb1EEENS1_21CollectiveEpilogueFwdINS6_IJS8_SA_S9_EEENS6_IJNS7_ILi1EEESI_SI_EEESC_SE_Li128ELb1ELb1ELb1ELb0EEENS1_36VarlenDynamicPersistentTileSchedulerILi128ELi48ELi128ELi128ELb1ELb1ELb0ELb1ELb0ELb1EEEEEEEEEvNT_6ParamsE,@function
        .size           _ZN7cutlass13device_kernelIN5flash19enable_sm80_to_sm89INS1_16FlashAttnFwdSm80INS1_25CollectiveMainloopFwdSm80ILi4ELi1ELb0EN4cute5tupleIJNS5_1CILi128EEENS7_ILi48EEENS7_ILi96EEEEEELi96ENS_10bfloat16_tEfNS_4arch4Sm80ELb0ELb1ELb1ELb1ELb1ELb1ELb1ELb1EEENS1_21CollectiveEpilogueFwdINS6_IJS8_SA_S9_EEENS6_IJNS7_ILi1EEESI_SI_EEESC_SE_Li128ELb1ELb1ELb1ELb0EEENS1_36VarlenDynamicPersistentTileSchedulerILi128ELi48ELi128ELi128ELb1ELb1ELb0ELb1ELb0ELb1EEEEEEEEEvNT_6ParamsE,(.L_x_23 - _ZN7cutlass13device_kernelIN5flash19enable_sm80_to_sm89INS1_16FlashAttnFwdSm80INS1_25CollectiveMainloopFwdSm80ILi4ELi1ELb0EN4cute5tupleIJNS5_1CILi128EEENS7_ILi48EEENS7_ILi96EEEEEELi96ENS_10bfloat16_tEfNS_4arch4Sm80ELb0ELb1ELb1ELb1ELb1ELb1ELb1ELb1EEENS1_21CollectiveEpilogueFwdINS6_IJS8_SA_S9_EEENS6_IJNS7_ILi1EEESI_SI_EEESC_SE_Li128ELb1ELb1ELb1ELb0EEENS1_36VarlenDynamicPersistentTileSchedulerILi128ELi48ELi128ELi128ELb1ELb1ELb0ELb1ELb0ELb1EEEEEEEEEvNT_6ParamsE)
        .other          _ZN7cutlass13device_kernelIN5flash19enable_sm80_to_sm89INS1_16FlashAttnFwdSm80INS1_25CollectiveMainloopFwdSm80ILi4ELi1ELb0EN4cute5tupleIJNS5_1CILi128EEENS7_ILi48EEENS7_ILi96EEEEEELi96ENS_10bfloat16_tEfNS_4arch4Sm80ELb0ELb1ELb1ELb1ELb1ELb1ELb1ELb1EEENS1_21CollectiveEpilogueFwdINS6_IJS8_SA_S9_EEENS6_IJNS7_ILi1EEESI_SI_EEESC_SE_Li128ELb1ELb1ELb1ELb0EEENS1_36VarlenDynamicPersistentTileSchedulerILi128ELi48ELi128ELi128ELb1ELb1ELb0ELb1ELb0ELb1EEEEEEEEEvNT_6ParamsE,@"STO_CUDA_ENTRY STV_DEFAULT"
_ZN7cutlass13device_kernelIN5flash19enable_sm80_to_sm89INS1_16FlashAttnFwdSm80INS1_25CollectiveMainloopFwdSm80ILi4ELi1ELb0EN4cute5tupleIJNS5_1CILi128EEENS7_ILi48EEENS7_ILi96EEEEEELi96ENS_10bfloat16_tEfNS_4arch4Sm80ELb0ELb1ELb1ELb1ELb1ELb1ELb1ELb1EEENS1_21CollectiveEpilogueFwdINS6_IJS8_SA_S9_EEENS6_IJNS7_ILi1EEESI_SI_EEESC_SE_Li128ELb1ELb1ELb1ELb0EEENS1_36VarlenDynamicPersistentTileSchedulerILi128ELi48ELi128ELi128ELb1ELb1ELb0ELb1ELb0ELb1EEEEEEEEEvNT_6ParamsE:
[----:B------:R-:W-:Y:S01]  /*0000*/  LDC R1, c[0x0][0x28] ;  /* 0x00000a00ff017b82 */ /* 0x000fe20000000800 */
[----:B------:R-:W-:Y:S05]  /*0010*/  EXIT ;  /* 0x000000000000794d */ /* 0x000fea0003800000 */
.L_x_5:
        /* <DEDUP_REMOVED lines=14> */
.L_x_23:


//--------------------- .text._ZN7cutlass13device_kernelIN5flash19enable_sm80_to_sm89INS1_16FlashAttnFwdSm80INS1_25CollectiveMainloopFwdSm80ILi4ELi1ELb0EN4cute5tupleIJNS5_1CILi128EEENS7_ILi64EEENS7_ILi96EEEEEELi96ENS_10bfloat16_tEfNS_4arch4Sm80ELb1ELb0ELb1ELb0ELb1ELb0ELb1ELb1EEENS1_21CollectiveEpilogueFwdINS6_IJS8_SA_S9_EEENS6_IJNS7_ILi1EEESI_SI_EEESC_SE_Li128ELb0ELb1ELb1ELb0EEENS1_30DynamicPersistentTileSchedulerILi128ELi128ELb1ELb1ELb0EEEEEEEEEvNT_6ParamsE --------------------------
	.section	.text._ZN7cutlass13device_kernelIN5flash19enable_sm80_to_sm89INS1_16FlashAttnFwdSm80INS1_25CollectiveMainloopFwdSm80ILi4ELi1ELb0EN4cute5tupleIJNS5_1CILi128EEENS7_ILi64EEENS7_ILi96EEEEEELi96ENS_10bfloat16_tEfNS_4arch4Sm80ELb1ELb0ELb1ELb0ELb1ELb0ELb1ELb1EEENS1_21CollectiveEpilogueFwdINS6_IJS8_SA_S9_EEENS6_IJNS7_ILi1EEESI_SI_EEESC_SE_Li128ELb0ELb1ELb1ELb0EEENS1_30DynamicPersistentTileSchedulerILi128ELi128ELb1ELb1ELb0EEEEEEEEEvNT_6ParamsE,"ax",@progbits
	.align	128
.text._ZN7cutlass13device_kernelIN5flash19enable_sm80_to_sm89INS1_16FlashAttnFwdSm80INS1_25CollectiveMainloopFwdSm80ILi4ELi1ELb0EN4cute5tupleIJNS5_1CILi128EEENS7_ILi64EEENS7_ILi96EEEEEELi96ENS_10bfloat16_tEfNS_4arch4Sm80ELb1ELb0ELb1ELb0ELb1ELb0ELb1ELb1EEENS1_21CollectiveEpilogueFwdINS6_IJS8_SA_S9_EEENS6_IJNS7_ILi1EEESI_SI_EEESC_SE_Li128ELb0ELb1ELb1ELb0EEENS1_30DynamicPersistentTileSchedulerILi128ELi128ELb1ELb1ELb0EEEEEEEEEvNT_6ParamsE:
        .type           _ZN7cutlass13device_kernelIN5flash19enable_sm80_to_sm89INS1_16FlashAttnFwdSm80INS1_25CollectiveMainloopFwdSm80ILi4ELi1ELb0EN4cute5tupleIJNS5_1CILi128EEENS7_ILi64EEENS7_ILi96EEEEEELi96ENS_10bfloat16_tEfNS_4arch4Sm80ELb1ELb0ELb1ELb0ELb1ELb0ELb1ELb1EEENS1_21CollectiveEpilogueFwdINS6_IJS8_SA_S9_EEENS6_IJNS7_ILi1EEESI_SI_EEESC_SE_Li128ELb0ELb1ELb1ELb0EEENS1_30DynamicPersistentTileSchedulerILi128ELi128ELb1ELb1ELb0EEEEEEEEEvNT_6ParamsE,@function
        .size           _ZN7cutlass13device_kernelIN5flash19enable_sm80_to_sm89INS1_16FlashAttnFwdSm80INS1_25CollectiveMainloopFwdSm80ILi4ELi1ELb0EN4cute5tupleIJNS5_1CILi128EEENS7_ILi64EEENS7_ILi96EEEEEELi96ENS_10bfloat16_tEfNS_4arch4Sm80ELb1ELb0ELb1ELb0ELb1ELb0ELb1ELb1EEENS1_21CollectiveEpilogueFwdINS6_IJS8_SA_S9_EEENS6_IJNS7_ILi1EEESI_SI_EEESC_SE_Li128ELb0ELb1ELb1ELb0EEENS1_30DynamicPersistentTileSchedulerILi128ELi128ELb1ELb1ELb0EEEEEEEEEvNT_6ParamsE,(.L_x_24 - _ZN7cutlass13device_kernelIN5flash19enable_sm80_to_sm89INS1_16FlashAttnFwdSm80INS1_25CollectiveMainloopFwdSm80ILi4ELi1ELb0EN4cute5tupleIJNS5_1CILi128EEENS7_ILi64EEENS7_ILi96EEEEEELi96ENS_10bfloat16_tEfNS_4arch4Sm80ELb1ELb0ELb1ELb0ELb1ELb0ELb1ELb1EEENS1_21CollectiveEpilogueFwdINS6_IJS8_SA_S9_EEENS6_IJNS7_ILi1EEESI_SI_EEESC_SE_Li128ELb0ELb1ELb1ELb0EEENS1_30DynamicPersistentTileSchedulerILi128ELi128ELb1ELb1ELb0EEEEEEEEEvNT_6ParamsE)
        .other          _ZN7cutlass13device_kernelIN5flash19enable_sm80_to_sm89INS1_16FlashAttnFwdSm80INS1_25CollectiveMainloopFwdSm80ILi4ELi1ELb0EN4cute5tupleIJNS5_1CILi128EEENS7_ILi64EEENS7_ILi96EEEEEELi96ENS_10bfloat16_tEfNS_4arch4Sm80ELb1ELb0ELb1ELb0ELb1ELb0ELb1ELb1EEENS1_21CollectiveEpilogueFwdINS6_IJS8_SA_S9_EEENS6_IJNS7_ILi1EEESI_SI_EEESC_SE_Li128ELb0ELb1ELb1ELb0EEENS1_30DynamicPersistentTileSchedulerILi128ELi128ELb1ELb1ELb0EEEEEEEEEvNT_6ParamsE,@"STO_CUDA_ENTRY STV_DEFAULT"
_ZN7cutlass13device_kernelIN5flash19enable_sm80_to_sm89INS1_16FlashAttnFwdSm80INS1_25CollectiveMainloopFwdSm80ILi4ELi1ELb0EN4cute5tupleIJNS5_1CILi128EEENS7_ILi64EEENS7_ILi96EEEEEELi96ENS_10bfloat16_tEfNS_4arch4Sm80ELb1ELb0ELb1ELb0ELb1ELb0ELb1ELb1EEENS1_21CollectiveEpilogueFwdINS6_IJS8_SA_S9_EEENS6_IJNS7_ILi1EEESI_SI_EEESC_SE_Li128ELb0ELb1ELb1ELb0EEENS1_30DynamicPersistentTileSchedulerILi128ELi128ELb1ELb1ELb0EEEEEEEEEvNT_6ParamsE:
[----:B------:R-:W-:Y:S01]  /*0000*/  LDC R1, c[0x0][0x28] ;  /* 0x00000a00ff017b82 */ /* 0x000fe20000000800 */
[----:B------:R-:W-:Y:S05]  /*0010*/  EXIT ;  /* 0x000000000000794d */ /* 0x000fea0003800000 */
.L_x_6:
        /* <DEDUP_REMOVED lines=14> */
.L_x_24:


//--------------------- .text._ZN7cutlass13device_kernelIN5flash19enable_sm80_to_sm89INS1_16FlashAttnFwdSm80INS1_25CollectiveMainloopFwdSm80ILi4ELi1ELb0EN4cute5tupleIJNS5_1CILi128EEENS7_ILi48EEENS7_ILi96EEEEEELi96ENS_10bfloat16_tEfNS_4arch4Sm80ELb1ELb0ELb1ELb1ELb1ELb0ELb1ELb1EEENS1_21CollectiveEpilogueFwdINS6_IJS8_SA_S9_EEENS6_IJNS7_ILi1EEESI_SI_EEESC_SE_Li128ELb1ELb1ELb1ELb0EEENS1_36VarlenDynamicPersistentTileSchedulerILi128ELi48ELi128ELi128ELb1ELb1ELb0ELb1ELb1ELb1EEEEEEEEEvNT_6ParamsE --------------------------
	.section	.text._ZN7cutlass13device_kernelIN5flash19enable_sm80_to_sm89INS1_16FlashAttnFwdSm80INS1_25CollectiveMainloopFwdSm80ILi4ELi1ELb0EN4cute5tupleIJNS5_1CILi128EEENS7_ILi48EEENS7_ILi96EEEEEELi96ENS_10bfloat16_tEfNS_4arch4Sm80ELb1ELb0ELb1ELb1ELb1ELb0ELb1ELb1EEENS1_21CollectiveEpilogueFwdINS6_IJS8_SA_S9_EEENS6_IJNS7_ILi1EEESI_SI_EEESC_SE_Li128ELb1ELb1ELb1ELb0EEENS1_36VarlenDynamicPersistentTileSchedulerILi128ELi48ELi128ELi128ELb1ELb1ELb0ELb1ELb1ELb1EEEEEEEEEvNT_6ParamsE,"ax",@progbits
	.align	128
.text._ZN7cutlass13device_kernelIN5flash19enable_sm80_to_sm89INS1_16FlashAttnFwdSm80INS1_25CollectiveMainloopFwdSm80ILi4ELi1ELb0EN4cute5tupleIJNS5_1CILi128EEENS7_ILi48EEENS7_ILi96EEEEEELi96ENS_10bfloat16_tEfNS_4arch4Sm80ELb1ELb0ELb1ELb1ELb1ELb0ELb1ELb1EEENS1_21CollectiveEpilogueFwdINS6_IJS8_SA_S9_EEENS6_IJNS7_ILi1EEESI_SI_EEESC_SE_Li128ELb1ELb1ELb1ELb0EEENS1_36VarlenDynamicPersistentTileSchedulerILi128ELi48ELi128ELi128ELb1ELb1ELb0ELb1ELb1ELb1EEEEEEEEEvNT_6ParamsE:
        .type           _ZN7cutlass13device_kernelIN5flash19enable_sm80_to_sm89INS1_16FlashAttnFwdSm80INS1_25CollectiveMainloopFwdSm80ILi4ELi1ELb0EN4cute5tupleIJNS5_1CILi128EEENS7_ILi48EEENS7_ILi96EEEEEELi96ENS_10bfloat16_tEfNS_4arch4Sm80ELb1ELb0ELb1ELb1ELb1ELb0ELb1ELb1EEENS1_21CollectiveEpilogueFwdINS6_IJS8_SA_S9_EEENS6_IJNS7_ILi1EEESI_SI_EEESC_SE_Li128ELb1ELb1ELb1ELb0EEENS1_36VarlenDynamicPersistentTileSchedulerILi128ELi48ELi128ELi128ELb1ELb1ELb0ELb1ELb1ELb1EEEEEEEEEvNT_6ParamsE,@function
        .size           _ZN7cutlass13device_kernelIN5flash19enable_sm80_to_sm89INS1_16FlashAttnFwdSm80INS1_25CollectiveMainloopFwdSm80ILi4ELi1ELb0EN4cute5tupleIJNS5_1CILi128EEENS7_ILi48EEENS7_ILi96EEEEEELi96ENS_10bfloat16_tEfNS_4arch4Sm80ELb1ELb0ELb1ELb1ELb1ELb0ELb1ELb1EEENS1_21CollectiveEpilogueFwdINS6_IJS8_SA_S9_EEENS6_IJNS7_ILi1EEESI_SI_EEESC_SE_Li128ELb1ELb1ELb1ELb0EEENS1_36VarlenDynamicPersistentTileSchedulerILi128ELi48ELi128ELi128ELb1ELb1ELb0ELb1ELb1ELb1EEEEEEEEEvNT_6ParamsE,(.L_x_25 - _ZN7cutlass13device_kernelIN5flash19enable_sm80_to_sm89INS1_16FlashAttnFwdSm80INS1_25CollectiveMainloopFwdSm80ILi4ELi1ELb0EN4cute5tupleIJNS5_1CILi128EEENS7_ILi48EEENS7_ILi96EEEEEELi96ENS_10bfloat16_tEfNS_4arch4Sm80ELb1ELb0ELb1ELb1ELb1ELb0ELb1ELb1EEENS1_21CollectiveEpilogueFwdINS6_IJS8_SA_S9_EEENS6_IJNS7_ILi1EEESI_SI_EEESC_SE_Li128ELb1ELb1ELb1ELb0EEENS1_36VarlenDynamicPersistentTileSchedulerILi128ELi48ELi128ELi128ELb1ELb1ELb0ELb1ELb1ELb1EEEEEEEEEvNT_6ParamsE)
        .other          _ZN7cutlass13device_kernelIN5flash19enable_sm80_to_sm89INS1_16FlashAttnFwdSm80INS1_25CollectiveMainloopFwdSm80ILi4ELi1ELb0EN4cute5tupleIJNS5_1CILi128EEENS7_ILi48EEENS7_ILi96EEEEEELi96ENS_10bfloat16_tEfNS_4arch4Sm80ELb1ELb0ELb1ELb1ELb1ELb0ELb1ELb1EEENS1_21CollectiveEpilogueFwdINS6_IJS8_SA_S9_EEENS6_IJNS7_ILi1EEESI_SI_EEESC_SE_Li128ELb1ELb1ELb1ELb0EEENS1_36VarlenDynamicPersistentTileSchedulerILi128ELi48ELi128ELi128ELb1ELb1ELb0ELb1ELb1ELb1EEEEEEEEEvNT_6ParamsE,@"STO_CUDA_ENTRY STV_DEFAULT"
_ZN7cutlass13device_kernelIN5flash19enable_sm80_to_sm89INS1_16FlashAttnFwdSm80INS1_25CollectiveMainloopFwdSm80ILi4ELi1ELb0EN4cute5tupleIJNS5_1CILi128EEENS7_ILi48EEENS7_ILi96EEEEEELi96ENS_10bfloat16_tEfNS_4arch4Sm80ELb1ELb0ELb1ELb1ELb1ELb0ELb1ELb1EEENS1_21CollectiveEpilogueFwdINS6_IJS8_SA_S9_EEENS6_IJNS7_ILi1EEESI_SI_EEESC_SE_Li128ELb1ELb1ELb1ELb0EEENS1_36VarlenDynamicPersistentTileSchedulerILi128ELi48ELi128ELi128ELb1ELb1ELb0ELb1ELb1ELb1EEEEEEEEEvNT_6ParamsE:
[----:B------:R-:W-:Y:S01]  /*0000*/  LDC R1, c[0x0][0x28] ;  /* 0x00000a00ff017b82 */ /* 0x000fe20000000800 */
[----:B------:R-:W-:Y:S05]  /*0010*/  EXIT ;  /* 0x000000000000794d */ /* 0x000fea0003800000 */
.L_x_7:
        /* <DEDUP_REMOVED lines=14> */
.L_x_25:


//--------------------- .text._ZN7cutlass13device_kernelIN5flash19enable_sm80_to_sm89INS1_16FlashAttnFwdSm80INS1_25CollectiveMainloopFwdSm80ILi4ELi1ELb0EN4cute5tupleIJNS5_1CILi128EEENS7_ILi48EEENS7_ILi96EEEEEELi96ENS_10bfloat16_tEfNS_4arch4Sm80ELb1ELb0ELb1ELb1ELb1ELb1ELb1ELb1EEENS1_21CollectiveEpilogueFwdINS6_IJS8_SA_S9_EEENS6_IJNS7_ILi1EEESI_SI_EEESC_SE_Li128ELb1ELb1ELb1ELb0EEENS1_36VarlenDynamicPersistentTileSchedulerILi128ELi48ELi128ELi128ELb1ELb1ELb0ELb1ELb1ELb1EEEEEEEEEvNT_6ParamsE --------------------------
	.section	.text._ZN7cutlass13device_kernelIN5flash19enable_sm80_to_sm89INS1_16FlashAttnFwdSm80INS1_25CollectiveMainloopFwdSm80ILi4ELi1ELb0EN4cute5tupleIJNS5_1CILi128EEENS7_ILi48EEENS7_ILi96EEEEEELi96ENS_10bfloat16_tEfNS_4arch4Sm80ELb1ELb0ELb1ELb1ELb1ELb1ELb1ELb1EEENS1_21CollectiveEpilogueFwdINS6_IJS8_SA_S9_EEENS6_IJNS7_ILi1EEESI_SI_EEESC_SE_Li128ELb1ELb1ELb1ELb0EEENS1_36VarlenDynamicPersistentTileSchedulerILi128ELi48ELi128ELi128ELb1ELb1ELb0ELb1ELb1ELb1EEEEEEEEEvNT_6ParamsE,"ax",@progbits
	.align	128
.text._ZN7cutlass13device_kernelIN5flash19enable_sm80_to_sm89INS1_16FlashAttnFwdSm80INS1_25CollectiveMainloopFwdSm80ILi4ELi1ELb0EN4cute5tupleIJNS5_1CILi128EEENS7_ILi48EEENS7_ILi96EEEEEELi96ENS_10bfloat16_tEfNS_4arch4Sm80ELb1ELb0ELb1ELb1ELb1ELb1ELb1ELb1EEENS1_21CollectiveEpilogueFwdINS6_IJS8_SA_S9_EEENS6_IJNS7_ILi1EEESI_SI_EEESC_SE_Li128ELb1ELb1ELb1ELb0EEENS1_36VarlenDynamicPersistentTileSchedulerILi128ELi48ELi128ELi128ELb1ELb1ELb0ELb1ELb1ELb1EEEEEEEEEvNT_6ParamsE:
        .type           _ZN7cutlass13device_kernelIN5flash19enable_sm80_to_sm89INS1_16FlashAttnFwdSm80INS1_25CollectiveMainloopFwdSm80ILi4ELi1ELb0EN4cute5tupleIJNS5_1CILi128EEENS7_ILi48EEENS7_ILi96EEEEEELi96ENS_10bfloat16_tEfNS_4arch4Sm80ELb1ELb0ELb1ELb1ELb1ELb1ELb1ELb1EEENS1_21CollectiveEpilogueFwdINS6_IJS8_SA_S9_EEENS6_IJNS7_ILi1EEESI_SI_EEESC_SE_Li128ELb1ELb1ELb1ELb0EEENS1_36VarlenDynamicPersistentTileSchedulerILi128ELi48ELi128ELi128ELb1ELb1ELb0ELb1ELb1ELb1EEEEEEEEEvNT_6ParamsE,@function
        .size           _ZN7cutlass13device_kernelIN5flash19enable_sm80_to_sm89INS1_16FlashAttnFwdSm80INS1_25CollectiveMainloopFwdSm80ILi4ELi1ELb0EN4cute5tupleIJNS5_1CILi128EEENS7_ILi48EEENS7_ILi96EEEEEELi96ENS_10bfloat16_tEfNS_4arch4Sm80ELb1ELb0ELb1ELb1ELb1ELb1ELb1ELb1EEENS1_21CollectiveEpilogueFwdINS6_IJS8_SA_S9_EEENS6_IJNS7_ILi1EEESI_SI_EEESC_SE_Li128ELb1ELb1ELb1ELb0EEENS1_36VarlenDynamicPersistentTileSchedulerILi128ELi48ELi128ELi128ELb1ELb1ELb0ELb1ELb1ELb1EEEEEEEEEvNT_6ParamsE,(.L_x_26 - _ZN7cutlass13device_kernelIN5flash19enable_sm80_to_sm89INS1_16FlashAttnFwdSm80INS1_25CollectiveMainloopFwdSm80ILi4ELi1ELb0EN4cute5tupleIJNS5_1CILi128EEENS7_ILi48EEENS7_ILi96EEEEEELi96ENS_10bfloat16_tEfNS_4arch4Sm80ELb1ELb0ELb1ELb1ELb1ELb1ELb1ELb1EEENS1_21CollectiveEpilogueFwdINS6_IJS8_SA_S9_EEENS6_IJNS7_ILi1EEESI_SI_EEESC_SE_Li128ELb1ELb1ELb1ELb0EEENS1_36VarlenDynamicPersistentTileSchedulerILi128ELi48ELi128ELi128ELb1ELb1ELb0ELb1ELb1ELb1EEEEEEEEEvNT_6ParamsE)
        .other          _ZN7cutlass13device_kernelIN5flash19enable_sm80_to_sm89INS1_16FlashAttnFwdSm80INS1_25CollectiveMainloopFwdSm80ILi4ELi1ELb0EN4cute5tupleIJNS5_1CILi128EEENS7_ILi48EEENS7_ILi96EEEEEELi96ENS_10bfloat16_tEfNS_4arch4Sm80ELb1ELb0ELb1ELb1ELb1ELb1ELb1ELb1EEENS1_21CollectiveEpilogueFwdINS6_IJS8_SA_S9_EEENS6_IJNS7_ILi1EEESI_SI_EEESC_SE_Li128ELb1ELb1ELb1ELb0EEENS1_36VarlenDynamicPersistentTileSchedulerILi128ELi48ELi128ELi128ELb1ELb1ELb0ELb1ELb1ELb1EEEEEEEEEvNT_6ParamsE,@"STO_CUDA_ENTRY STV_DEFAULT"
_ZN7cutlass13device_kernelIN5flash19enable_sm80_to_sm89INS1_16FlashAttnFwdSm80INS1_25CollectiveMainloopFwdSm80ILi4ELi1ELb0EN4cute5tupleIJNS5_1CILi128EEENS7_ILi48EEENS7_ILi96EEEEEELi96ENS_10bfloat16_tEfNS_4arch4Sm80ELb1ELb0ELb1ELb1ELb1ELb1ELb1ELb1EEENS1_21CollectiveEpilogueFwdINS6_IJS8_SA_S9_EEENS6_IJNS7_ILi1EEESI_SI_EEESC_SE_Li128ELb1ELb1ELb1ELb0EEENS1_36VarlenDynamicPersistentTileSchedulerILi128ELi48ELi128ELi128ELb1ELb1ELb0ELb1ELb1ELb1EEEEEEEEEvNT_6ParamsE:
[----:B------:R-:W-:Y:S01]  /*0000*/  LDC R1, c[0x0][0x28] ;  /* 0x00000a00ff017b82 */ /* 0x000fe20000000800 */
[----:B------:R-:W-:Y:S05]  /*0010*/  EXIT ;  /* 0x000000000000794d */ /* 0x000fea0003800000 */
.L_x_8:
        /* <DEDUP_REMOVED lines=14> */
.L_x_26:


//--------------------- .text._ZN7cutlass13device_kernelIN5flash19enable_sm80_to_sm89INS1_16FlashAttnFwdSm80INS1_25CollectiveMainloopFwdSm80ILi4ELi1ELb0EN4cute5tupleIJNS5_1CILi128EEENS7_ILi64EEENS7_ILi96EEEEEELi96ENS_10bfloat16_tEfNS_4arch4Sm80ELb0ELb0ELb0ELb0ELb1ELb0ELb1ELb1EEENS1_21CollectiveEpilogueFwdINS6_IJS8_SA_S9_EEENS6_IJNS7_ILi1EEESI_SI_EEESC_SE_Li128ELb0ELb1ELb1ELb0EEENS1_19SingleTileSchedulerILb0ELb1ELb1ELi128EEEEEEEEEvNT_6ParamsE --------------------------
	.section	.text._ZN7cutlass13device_kernelIN5flash19enable_sm80_to_sm89INS1_16FlashAttnFwdSm80INS1_25CollectiveMainloopFwdSm80ILi4ELi1ELb0EN4cute5tupleIJNS5_1CILi128EEENS7_ILi64EEENS7_ILi96EEEEEELi96ENS_10bfloat16_tEfNS_4arch4Sm80ELb0ELb0ELb0ELb0ELb1ELb0ELb1ELb1EEENS1_21CollectiveEpilogueFwdINS6_IJS8_SA_S9_EEENS6_IJNS7_ILi1EEESI_SI_EEESC_SE_Li128ELb0ELb1ELb1ELb0EEENS1_19SingleTileSchedulerILb0ELb1ELb1ELi128EEEEEEEEEvNT_6ParamsE,"ax",@progbits
	.align	128
.text._ZN7cutlass13device_kernelIN5flash19enable_sm80_to_sm89INS1_16FlashAttnFwdSm80INS1_25CollectiveMainloopFwdSm80ILi4ELi1ELb0EN4cute5tupleIJNS5_1CILi128EEENS7_ILi64EEENS7_ILi96EEEEEELi96ENS_10bfloat16_tEfNS_4arch4Sm80ELb0ELb0ELb0ELb0ELb1ELb0ELb1ELb1EEENS1_21CollectiveEpilogueFwdINS6_IJS8_SA_S9_EEENS6_IJNS7_ILi1EEESI_SI_EEESC_SE_Li128ELb0ELb1ELb1ELb0EEENS1_19SingleTileSchedulerILb0ELb1ELb1ELi128EEEEEEEEEvNT_6ParamsE:
        .type           _ZN7cutlass13device_kernelIN5flash19enable_sm80_to_sm89INS1_16FlashAttnFwdSm80INS1_25CollectiveMainloopFwdSm80ILi4ELi1ELb0EN4cute5tupleIJNS5_1CILi128EEENS7_ILi64EEENS7_ILi96EEEEEELi96ENS_10bfloat16_tEfNS_4arch4Sm80ELb0ELb0ELb0ELb0ELb1ELb0ELb1ELb1EEENS1_21CollectiveEpilogueFwdINS6_IJS8_SA_S9_EEENS6_IJNS7_ILi1EEESI_SI_EEESC_SE_Li128ELb0ELb1ELb1ELb0EEENS1_19SingleTileSchedulerILb0ELb1ELb1ELi128EEEEEEEEEvNT_6ParamsE,@function
        .size           _ZN7cutlass13device_kernelIN5flash19enable_sm80_to_sm89INS1_16FlashAttnFwdSm80INS1_25CollectiveMainloopFwdSm80ILi4ELi1ELb0EN4cute5tupleIJNS5_1CILi128EEENS7_ILi64EEENS7_ILi96EEEEEELi96ENS_10bfloat16_tEfNS_4arch4Sm80ELb0ELb0ELb0ELb0ELb1ELb0ELb1ELb1EEENS1_21CollectiveEpilogueFwdINS6_IJS8_SA_S9_EEENS6_IJNS7_ILi1EEESI_SI_EEESC_SE_Li128ELb0ELb1ELb1ELb0EEENS1_19SingleTileSchedulerILb0ELb1ELb1ELi128EEEEEEEEEvNT_6ParamsE,(.L_x_27 - _ZN7cutlass13device_kernelIN5flash19enable_sm80_to_sm89INS1_16FlashAttnFwdSm80INS1_25CollectiveMainloopFwdSm80ILi4ELi1ELb0EN4cute5tupleIJNS5_1CILi128EEENS7_ILi64EEENS7_ILi96EEEEEELi96ENS_10bfloat16_tEfNS_4arch4Sm80ELb0ELb0ELb0ELb0ELb1ELb0ELb1ELb1EEENS1_21CollectiveEpilogueFwdINS6_IJS8_SA_S9_EEENS6_IJNS7_ILi1EEESI_SI_EEESC_SE_Li128ELb0ELb1ELb1ELb0EEENS1_19SingleTileSchedulerILb0ELb1ELb1ELi128EEEEEEEEEvNT_6ParamsE)
        .other          _ZN7cutlass13device_kernelIN5flash19enable_sm80_to_sm89INS1_16FlashAttnFwdSm80INS1_25CollectiveMainloopFwdSm80ILi4ELi1ELb0EN4cute5tupleIJNS5_1CILi128EEENS7_ILi64EEENS7_ILi96EEEEEELi96ENS_10bfloat16_tEfNS_4arch4Sm80ELb0ELb0ELb0ELb0ELb1ELb0ELb1ELb1EEENS1_21CollectiveEpilogueFwdINS6_IJS8_SA_S9_EEENS6_IJNS7_ILi1EEESI_SI_EEESC_SE_Li128ELb0ELb1ELb1ELb0EEENS1_19SingleTileSchedulerILb0ELb1ELb1ELi128EEEEEEEEEvNT_6ParamsE,@"STO_CUDA_ENTRY STV_DEFAULT"
_ZN7cutlass13device_kernelIN5flash19enable_sm80_to_sm89INS1_16FlashAttnFwdSm80INS1_25CollectiveMainloopFwdSm80ILi4ELi1ELb0EN4cute5tupleIJNS5_1CILi128EEENS7_ILi64EEENS7_ILi96EEEEEELi96ENS_10bfloat16_tEfNS_4arch4Sm80ELb0ELb0ELb0ELb0ELb1ELb0ELb1ELb1EEENS1_21CollectiveEpilogueFwdINS6_IJS8_SA_S9_EEENS6_IJNS7_ILi1EEESI_SI_EEESC_SE_Li128ELb0ELb1ELb1ELb0EEENS1_19SingleTileSchedulerILb0ELb1ELb1ELi128EEEEEEEEEvNT_6ParamsE:
[----:B------:R-:W-:Y:S01]  /*0000*/  LDC R1, c[0x0][0x28] ;  /* 0x00000a00ff017b82 */ /* 0x000fe20000000800 */
[----:B------:R-:W-:Y:S05]  /*0010*/  EXIT ;  /* 0x000000000000794d */ /* 0x000fea0003800000 */
.L_x_9:
        /* <DEDUP_REMOVED lines=14> */
.L_x_27:


//--------------------- .text._ZN7cutlass13device_kernelIN5flash19enable_sm80_to_sm89INS1_16FlashAttnFwdSm80INS1_25CollectiveMainloopFwdSm80ILi4ELi1ELb0EN4cute5tupleIJNS5_1CILi128EEENS7_ILi48EEENS7_ILi96EEEEEELi96ENS_10bfloat16_tEfNS_4arch4Sm80ELb0ELb0ELb0ELb1ELb1ELb0ELb1ELb1EEENS1_21CollectiveEpilogueFwdINS6_IJS8_SA_S9_EEENS6_IJNS7_ILi1EEESI_SI_EEESC_SE_Li128ELb1ELb1ELb1ELb0EEENS1_36VarlenDynamicPersistentTileSchedulerILi128ELi48ELi128ELi128ELb1ELb1ELb0ELb0ELb1ELb1EEEEEEEEEvNT_6ParamsE --------------------------
	.section	.text._ZN7cutlass13device_kernelIN5flash19enable_sm80_to_sm89INS1_16FlashAttnFwdSm80INS1_25CollectiveMainloopFwdSm80ILi4ELi1ELb0EN4cute5tupleIJNS5_1CILi128EEENS7_ILi48EEENS7_ILi96EEEEEELi96ENS_10bfloat16_tEfNS_4arch4Sm80ELb0ELb0ELb0ELb1ELb1ELb0ELb1ELb1EEENS1_21CollectiveEpilogueFwdINS6_IJS8_SA_S9_EEENS6_IJNS7_ILi1EEESI_SI_EEESC_SE_Li128ELb1ELb1ELb1ELb0EEENS1_36VarlenDynamicPersistentTileSchedulerILi128ELi48ELi128ELi128ELb1ELb1ELb0ELb0ELb1ELb1EEEEEEEEEvNT_6ParamsE,"ax",@progbits
	.align	128
.text._ZN7cutlass13device_kernelIN5flash19enable_sm80_to_sm89INS1_16FlashAttnFwdSm80INS1_25CollectiveMainloopFwdSm80ILi4ELi1ELb0EN4cute5tupleIJNS5_1CILi128EEENS7_ILi48EEENS7_ILi96EEEEEELi96ENS_10bfloat16_tEfNS_4arch4Sm80ELb0ELb0ELb0ELb1ELb1ELb0ELb1ELb1EEENS1_21CollectiveEpilogueFwdINS6_IJS8_SA_S9_EEENS6_IJNS7_ILi1EEESI_SI_EEESC_SE_Li128ELb1ELb1ELb1ELb0EEENS1_36VarlenDynamicPersistentTileSchedulerILi128ELi48ELi128ELi128ELb1ELb1ELb0ELb0ELb1ELb1EEEEEEEEEvNT_6ParamsE:
        .type           _ZN7cutlass13device_kernelIN5flash19enable_sm80_to_sm89INS1_16FlashAttnFwdSm80INS1_25CollectiveMainloopFwdSm80ILi4ELi1ELb0EN4cute5tupleIJNS5_1CILi128EEENS7_ILi48EEENS7_ILi96EEEEEELi96ENS_10bfloat16_tEfNS_4arch4Sm80ELb0ELb0ELb0ELb1ELb1ELb0ELb1ELb1EEENS1_21CollectiveEpilogueFwdINS6_IJS8_SA_S9_EEENS6_IJNS7_ILi1EEESI_SI_EEESC_SE_Li128ELb1ELb1ELb1ELb0EEENS1_36VarlenDynamicPersistentTileSchedulerILi128ELi48ELi128ELi128ELb1ELb1ELb0ELb0ELb1ELb1EEEEEEEEEvNT_6ParamsE,@function
        .size           _ZN7cutlass13device_kernelIN5flash19enable_sm80_to_sm89INS1_16FlashAttnFwdSm80INS1_25CollectiveMainloopFwdSm80ILi4ELi1ELb0EN4cute5tupleIJNS5_1CILi128EEENS7_ILi48EEENS7_ILi96EEEEEELi96ENS_10bfloat16_tEfNS_4arch4Sm80ELb0ELb0ELb0ELb1ELb1ELb0ELb1ELb1EEENS1_21CollectiveEpilogueFwdINS6_IJS8_SA_S9_EEENS6_IJNS7_ILi1EEESI_SI_EEESC_SE_Li128ELb1ELb1ELb1ELb0EEENS1_36VarlenDynamicPersistentTileSchedulerILi128ELi48ELi128ELi128ELb1ELb1ELb0ELb0ELb1ELb1EEEEEEEEEvNT_6ParamsE,(.L_x_28 - _ZN7cutlass13device_kernelIN5flash19enable_sm80_to_sm89INS1_16FlashAttnFwdSm80INS1_25CollectiveMainloopFwdSm80ILi4ELi1ELb0EN4cute5tupleIJNS5_1CILi128EEENS7_ILi48EEENS7_ILi96EEEEEELi96ENS_10bfloat16_tEfNS_4arch4Sm80ELb0ELb0ELb0ELb1ELb1ELb0ELb1ELb1EEENS1_21CollectiveEpilogueFwdINS6_IJS8_SA_S9_EEENS6_IJNS7_ILi1EEESI_SI_EEESC_SE_Li128ELb1ELb1ELb1ELb0EEENS1_36VarlenDynamicPersistentTileSchedulerILi128ELi48ELi128ELi128ELb1ELb1ELb0ELb0ELb1ELb1EEEEEEEEEvNT_6ParamsE)
        .other          _ZN7cutlass13device_kernelIN5flash19enable_sm80_to_sm89INS1_16FlashAttnFwdSm80INS1_25CollectiveMainloopFwdSm80ILi4ELi1ELb0EN4cute5tupleIJNS5_1CILi128EEENS7_ILi48EEENS7_ILi96EEEEEELi96ENS_10bfloat16_tEfNS_4arch4Sm80ELb0ELb0ELb0ELb1ELb1ELb0ELb1ELb1EEENS1_21CollectiveEpilogueFwdINS6_IJS8_SA_S9_EEENS6_IJNS7_ILi1EEESI_SI_EEESC_SE_Li128ELb1ELb1ELb1ELb0EEENS1_36VarlenDynamicPersistentTileSchedulerILi128ELi48ELi128ELi128ELb1ELb1ELb0ELb0ELb1ELb1EEEEEEEEEvNT_6ParamsE,@"STO_CUDA_ENTRY STV_DEFAULT"
_ZN7cutlass13device_kernelIN5flash19enable_sm80_to_sm89INS1_16FlashAttnFwdSm80INS1_25CollectiveMainloopFwdSm80ILi4ELi1ELb0EN4cute5tupleIJNS5_1CILi128EEENS7_ILi48EEENS7_ILi96EEEEEELi96ENS_10bfloat16_tEfNS_4arch4Sm80ELb0ELb0ELb0ELb1ELb1ELb0ELb1ELb1EEENS1_21CollectiveEpilogueFwdINS6_IJS8_SA_S9_EEENS6_IJNS7_ILi1EEESI_SI_EEESC_SE_Li128ELb1ELb1ELb1ELb0EEENS1_36VarlenDynamicPersistentTileSchedulerILi128ELi48ELi128ELi128ELb1ELb1ELb0ELb0ELb1ELb1EEEEEEEEEvNT_6ParamsE:
[----:B------:R-:W-:Y:S01]  /*0000*/  LDC R1, c[0x0][0x28] ;  /* 0x00000a00ff017b82 */ /* 0x000fe20000000800 */
[----:B------:R-:W-:Y:S05]  /*0010*/  EXIT ;  /* 0x000000000000794d */ /* 0x000fea0003800000 */
.L_x_10:
        /* <DEDUP_REMOVED lines=14> */
.L_x_28:


//--------------------- .text._ZN7cutlass13device_kernelIN5flash19enable_sm80_to_sm89INS1_16FlashAttnFwdSm80INS1_25CollectiveMainloopFwdSm80ILi4ELi1ELb0EN4cute5tupleIJNS5_1CILi128EEENS7_ILi48EEENS7_ILi96EEEEEELi96ENS_10bfloat16_tEfNS_4arch4Sm80ELb0ELb0ELb0ELb1ELb1ELb1ELb1ELb1EEENS1_21CollectiveEpilogueFwdINS6_IJS8_SA_S9_EEENS6_IJNS7_ILi1EEESI_SI_EEESC_SE_Li128ELb1ELb1ELb1ELb0EEENS1_36VarlenDynamicPersistentTileSchedulerILi128ELi48ELi128ELi128ELb1ELb1ELb0ELb0ELb1ELb1EEEEEEEEEvNT_6ParamsE --------------------------
	.section	.text._ZN7cutlass13device_kernelIN5flash19enable_sm80_to_sm89INS1_16FlashAttnFwdSm80INS1_25CollectiveMainloopFwdSm80ILi4ELi1ELb0EN4cute5tupleIJNS5_1CILi128EEENS7_ILi48EEENS7_ILi96EEEEEELi96ENS_10bfloat16_tEfNS_4arch4Sm80ELb0ELb0ELb0ELb1ELb1ELb1ELb1ELb1EEENS1_21CollectiveEpilogueFwdINS6_IJS8_SA_S9_EEENS6_IJNS7_ILi1EEESI_SI_EEESC_SE_Li128ELb1ELb1ELb1ELb0EEENS1_36VarlenDynamicPersistentTileSchedulerILi128ELi48ELi128ELi128ELb1ELb1ELb0ELb0ELb1ELb1EEEEEEEEEvNT_6ParamsE,"ax",@progbits
	.align	128
.text._ZN7cutlass13device_kernelIN5flash19enable_sm80_to_sm89INS1_16FlashAttnFwdSm80INS1_25CollectiveMainloopFwdSm80ILi4ELi1ELb0EN4cute5tupleIJNS5_1CILi128EEENS7_ILi48EEENS7_ILi96EEEEEELi96ENS_10bfloat16_tEfNS_4arch4Sm80ELb0ELb0ELb0ELb1ELb1ELb1ELb1ELb1EEENS1_21CollectiveEpilogueFwdINS6_IJS8_SA_S9_EEENS6_IJNS7_ILi1EEESI_SI_EEESC_SE_Li128ELb1ELb1ELb1ELb0EEENS1_36VarlenDynamicPersistentTileSchedulerILi128ELi48ELi128ELi128ELb1ELb1ELb0ELb0ELb1ELb1EEEEEEEEEvNT_6ParamsE:
        .type           _ZN7cutlass13device_kernelIN5flash19enable_sm80_to_sm89INS1_16FlashAttnFwdSm80INS1_25CollectiveMainloopFwdSm80ILi4ELi1ELb0EN4cute5tupleIJNS5_1CILi128EEENS7_ILi48EEENS7_ILi96EEEEEELi96ENS_10bfloat16_tEfNS_4arch4Sm80ELb0ELb0ELb0ELb1ELb1ELb1ELb1ELb1EEENS1_21CollectiveEpilogueFwdINS6_IJS8_SA_S9_EEENS6_IJNS7_ILi1EEESI_SI_EEESC_SE_Li128ELb1ELb1ELb1ELb0EEENS1_36VarlenDynamicPersistentTileSchedulerILi128ELi48ELi128ELi128ELb1ELb1ELb0ELb0ELb1ELb1EEEEEEEEEvNT_6ParamsE,@function
        .size           _ZN7cutlass13device_kernelIN5flash19enable_sm80_to_sm89INS1_16FlashAttnFwdSm80INS1_25CollectiveMainloopFwdSm80ILi4ELi1ELb0EN4cute5tupleIJNS5_1CILi128EEENS7_ILi48EEENS7_ILi96EEEEEELi96ENS_10bfloat16_tEfNS_4arch4Sm80ELb0ELb0ELb0ELb1ELb1ELb1ELb1ELb1EEENS1_21CollectiveEpilogueFwdINS6_IJS8_SA_S9_EEENS6_IJNS7_ILi1EEESI_SI_EEESC_SE_Li128ELb1ELb1ELb1ELb0EEENS1_36VarlenDynamicPersistentTileSchedulerILi128ELi48ELi128ELi128ELb1ELb1ELb0ELb0ELb1ELb1EEEEEEEEEvNT_6ParamsE,(.L_x_29 - _ZN7cutlass13device_kernelIN5flash19enable_sm80_to_sm89INS1_16FlashAttnFwdSm80INS1_25CollectiveMainloopFwdSm80ILi4ELi1ELb0EN4cute5tupleIJNS5_1CILi128EEENS7_ILi48EEENS7_ILi96EEEEEELi96ENS_10bfloat16_tEfNS_4arch4Sm80ELb0ELb0ELb0ELb1ELb1ELb1ELb1ELb1EEENS1_21CollectiveEpilogueFwdINS6_IJS8_SA_S9_EEENS6_IJNS7_ILi1EEESI_SI_EEESC_SE_Li128ELb1ELb1ELb1ELb0EEENS1_36VarlenDynamicPersistentTileSchedulerILi128ELi48ELi128ELi128ELb1ELb1ELb0ELb0ELb1ELb1EEEEEEEEEvNT_6ParamsE)
        .other          _ZN7cutlass13device_kernelIN5flash19enable_sm80_to_sm89INS1_16FlashAttnFwdSm80INS1_25CollectiveMainloopFwdSm80ILi4ELi1ELb0EN4cute5tupleIJNS5_1CILi128EEENS7_ILi48EEENS7_ILi96EEEEEELi96ENS_10bfloat16_tEfNS_4arch4Sm80ELb0ELb0ELb0ELb1ELb1ELb1ELb1ELb1EEENS1_21CollectiveEpilogueFwdINS6_IJS8_SA_S9_EEENS6_IJNS7_ILi1EEESI_SI_EEESC_SE_Li128ELb1ELb1ELb1ELb0EEENS1_36VarlenDynamicPersistentTileSchedulerILi128ELi48ELi128ELi128ELb1ELb1ELb0ELb0ELb1ELb1EEEEEEEEEvNT_6ParamsE,@"STO_CUDA_ENTRY STV_DEFAULT"
_ZN7cutlass13device_kernelIN5flash19enable_sm80_to_sm89INS1_16FlashAttnFwdSm80INS1_25CollectiveMainloopFwdSm80ILi4ELi1ELb0EN4cute5tupleIJNS5_1CILi128EEENS7_ILi48EEENS7_ILi96EEEEEELi96ENS_10bfloat16_tEfNS_4arch4Sm80ELb0ELb0ELb0ELb1ELb1ELb1ELb1ELb1EEENS1_21CollectiveEpilogueFwdINS6_IJS8_SA_S9_EEENS6_IJNS7_ILi1EEESI_SI_EEESC_SE_Li128ELb1ELb1ELb1ELb0EEENS1_36VarlenDynamicPersistentTileSchedulerILi128ELi48ELi128ELi128ELb1ELb1ELb0ELb0ELb1ELb1EEEEEEEEEvNT_6ParamsE:
[----:B------:R-:W-:Y:S01]  /*0000*/  LDC R1, c[0x0][0x28] ;  /* 0x00000a00ff017b82 */ /* 0x000fe20000000800 */
[----:B------:R-:W-:Y:S05]  /*0010*/  EXIT ;  /* 0x000000000000794d */ /* 0x000fea0003800000 */
.L_x_11:
        /* <DEDUP_REMOVED lines=14> */
.L_x_29:


//--------------------- .text._ZN7cutlass13device_kernelIN5flash19enable_sm80_to_sm89INS1_16FlashAttnFwdSm80INS1_25CollectiveMainloopFwdSm80ILi4ELi1ELb0EN4cute5tupleIJNS5_1CILi128EEENS7_ILi48EEENS7_ILi96EEEEEELi96ENS_10bfloat16_tEfNS_4arch4Sm80ELb0ELb1ELb0ELb0ELb1ELb0ELb1ELb1EEENS1_21CollectiveEpilogueFwdINS6_IJS8_SA_S9_EEENS6_IJNS7_ILi1EEESI_SI_EEESC_SE_Li128ELb0ELb1ELb1ELb0EEENS1_19SingleTileSchedulerILb0ELb1ELb1ELi128EEEEEEEEEvNT_6ParamsE --------------------------
	.section	.text._ZN7cutlass13device_kernelIN5flash19enable_sm80_to_sm89INS1_16FlashAttnFwdSm80INS1_25CollectiveMainloopFwdSm80ILi4ELi1ELb0EN4cute5tupleIJNS5_1CILi128EEENS7_ILi48EEENS7_ILi96EEEEEELi96ENS_10bfloat16_tEfNS_4arch4Sm80ELb0ELb1ELb0ELb0ELb1ELb0ELb1ELb1EEENS1_21CollectiveEpilogueFwdINS6_IJS8_SA_S9_EEENS6_IJNS7_ILi1EEESI_SI_EEESC_SE_Li128ELb0ELb1ELb1ELb0EEENS1_19SingleTileSchedulerILb0ELb1ELb1ELi128EEEEEEEEEvNT_6ParamsE,"ax",@progbits
	.align	128
.text._ZN7cutlass13device_kernelIN5flash19enable_sm80_to_sm89INS1_16FlashAttnFwdSm80INS1_25CollectiveMainloopFwdSm80ILi4ELi1ELb0EN4cute5tupleIJNS5_1CILi128EEENS7_ILi48EEENS7_ILi96EEEEEELi96ENS_10bfloat16_tEfNS_4arch4Sm80ELb0ELb1ELb0ELb0ELb1ELb0ELb1ELb1EEENS1_21CollectiveEpilogueFwdINS6_IJS8_SA_S9_EEENS6_IJNS7_ILi1EEESI_SI_EEESC_SE_Li128ELb0ELb1ELb1ELb0EEENS1_19SingleTileSchedulerILb0ELb1ELb1ELi128EEEEEEEEEvNT_6ParamsE:
        .type           _ZN7cutlass13device_kernelIN5flash19enable_sm80_to_sm89INS1_16FlashAttnFwdSm80INS1_25CollectiveMainloopFwdSm80ILi4ELi1ELb0EN4cute5tupleIJNS5_1CILi128EEENS7_ILi48EEENS7_ILi96EEEEEELi96ENS_10bfloat16_tEfNS_4arch4Sm80ELb0ELb1ELb0ELb0ELb1ELb0ELb1ELb1EEENS1_21CollectiveEpilogueFwdINS6_IJS8_SA_S9_EEENS6_IJNS7_ILi1EEESI_SI_EEESC_SE_Li128ELb0ELb1ELb1ELb0EEENS1_19SingleTileSchedulerILb0ELb1ELb1ELi128EEEEEEEEEvNT_6ParamsE,@function
        .size           _ZN7cutlass13device_kernelIN5flash19enable_sm80_to_sm89INS1_16FlashAttnFwdSm80INS1_25CollectiveMainloopFwdSm80ILi4ELi1ELb0EN4cute5tupleIJNS5_1CILi128EEENS7_ILi48EEENS7_ILi96EEEEEELi96ENS_10bfloat16_tEfNS_4arch4Sm80ELb0ELb1ELb0ELb0ELb1ELb0ELb1ELb1EEENS1_21CollectiveEpilogueFwdINS6_IJS8_SA_S9_EEENS6_IJNS7_ILi1EEESI_SI_EEESC_SE_Li128ELb0ELb1ELb1ELb0EEENS1_19SingleTileSchedulerILb0ELb1ELb1ELi128EEEEEEEEEvNT_6ParamsE,(.L_x_30 - _ZN7cutlass13device_kernelIN5flash19enable_sm80_to_sm89INS1_16FlashAttnFwdSm80INS1_25CollectiveMainloopFwdSm80ILi4ELi1ELb0EN4cute5tupleIJNS5_1CILi128EEENS7_ILi48EEENS7_ILi96EEEEEELi96ENS_10bfloat16_tEfNS_4arch4Sm80ELb0ELb1ELb0ELb0ELb1ELb0ELb1ELb1EEENS1_21CollectiveEpilogueFwdINS6_IJS8_SA_S9_EEENS6_IJNS7_ILi1EEESI_SI_EEESC_SE_Li128ELb0ELb1ELb1ELb0EEENS1_19SingleTileSchedulerILb0ELb1ELb1ELi128EEEEEEEEEvNT_6ParamsE)
        .other          _ZN7cutlass13device_kernelIN5flash19enable_sm80_to_sm89INS1_16FlashAttnFwdSm80INS1_25CollectiveMainloopFwdSm80ILi4ELi1ELb0EN4cute5tupleIJNS5_1CILi128EEENS7_ILi48EEENS7_ILi96EEEEEELi96ENS_10bfloat16_tEfNS_4arch4Sm80ELb0ELb1ELb0ELb0ELb1ELb0ELb1ELb1EEENS1_21CollectiveEpilogueFwdINS6_IJS8_SA_S9_EEENS6_IJNS7_ILi1EEESI_SI_EEESC_SE_Li128ELb0ELb1ELb1ELb0EEENS1_19SingleTileSchedulerILb0ELb1ELb1ELi128EEEEEEEEEvNT_6ParamsE,@"STO_CUDA_ENTRY STV_DEFAULT"
_ZN7cutlass13device_kernelIN5flash19enable_sm80_to_sm89INS1_16FlashAttnFwdSm80INS1_25CollectiveMainloopFwdSm80ILi4ELi1ELb0EN4cute5tupleIJNS5_1CILi128EEENS7_ILi48EEENS7_ILi96EEEEEELi96ENS_10bfloat16_tEfNS_4arch4Sm80ELb0ELb1ELb0ELb0ELb1ELb0ELb1ELb1EEENS1_21CollectiveEpilogueFwdINS6_IJS8_SA_S9_EEENS6_IJNS7_ILi1EEESI_SI_EEESC_SE_Li128ELb0ELb1ELb1ELb0EEENS1_19SingleTileSchedulerILb0ELb1ELb1ELi128EEEEEEEEEvNT_6ParamsE:
[----:B------:R-:W-:Y:S01]  /*0000*/  LDC R1, c[0x0][0x28] ;  /* 0x00000a00ff017b82 */ /* 0x000fe20000000800 */
[----:B------:R-:W-:Y:S05]  /*0010*/  EXIT ;  /* 0x000000000000794d */ /* 0x000fea0003800000 */
.L_x_12:
        /* <DEDUP_REMOVED lines=14> */
.L_x_30:


//--------------------- .text._ZN7cutlass13device_kernelIN5flash19enable_sm80_to_sm89INS1_16FlashAttnFwdSm80INS1_25CollectiveMainloopFwdSm80ILi4ELi1ELb0EN4cute5tupleIJNS5_1CILi128EEENS7_ILi48EEENS7_ILi96EEEEEELi96ENS_10bfloat16_tEfNS_4arch4Sm80ELb0ELb1ELb0ELb1ELb1ELb0ELb1ELb1EEENS1_21CollectiveEpilogueFwdINS6_IJS8_SA_S9_EEENS6_IJNS7_ILi1EEESI_SI_EEESC_SE_Li128ELb1ELb1ELb1ELb0EEENS1_36VarlenDynamicPersistentTileSchedulerILi128ELi48ELi128ELi128ELb1ELb1ELb0ELb1ELb0ELb1EEEEEEEEEvNT_6ParamsE --------------------------
	.section	.text._ZN7cutlass13device_kernelIN5flash19enable_sm80_to_sm89INS1_16FlashAttnFwdSm80INS1_25CollectiveMainloopFwdSm80ILi4ELi1ELb0EN4cute5tupleIJNS5_1CILi128EEENS7_ILi48EEENS7_ILi96EEEEEELi96ENS_10bfloat16_tEfNS_4arch4Sm80ELb0ELb1ELb0ELb1ELb1ELb0ELb1ELb1EEENS1_21CollectiveEpilogueFwdINS6_IJS8_SA_S9_EEENS6_IJNS7_ILi1EEESI_SI_EEESC_SE_Li128ELb1ELb1ELb1ELb0EEENS1_36VarlenDynamicPersistentTileSchedulerILi128ELi48ELi128ELi128ELb1ELb1ELb0ELb1ELb0ELb1EEEEEEEEEvNT_6ParamsE,"ax",@progbits
	.align	128
.text._ZN7cutlass13device_kernelIN5flash19enable_sm80_to_sm89INS1_16FlashAttnFwdSm80INS1_25CollectiveMainloopFwdSm80ILi4ELi1ELb0EN4cute5tupleIJNS5_1CILi128EEENS7_ILi48EEENS7_ILi96EEEEEELi96ENS_10bfloat16_tEfNS_4arch4Sm80ELb0ELb1ELb0ELb1ELb1ELb0ELb1ELb1EEENS1_21CollectiveEpilogueFwdINS6_IJS8_SA_S9_EEENS6_IJNS7_ILi1EEESI_SI_EEESC_SE_Li128ELb1ELb1ELb1ELb0EEENS1_36VarlenDynamicPersistentTileSchedulerILi128ELi48ELi128ELi128ELb1ELb1ELb0ELb1ELb0ELb1EEEEEEEEEvNT_6ParamsE:
        .type           _ZN7cutlass13device_kernelIN5flash19enable_sm80_to_sm89INS1_16FlashAttnFwdSm80INS1_25CollectiveMainloopFwdSm80ILi4ELi1ELb0EN4cute5tupleIJNS5_1CILi128EEENS7_ILi48EEENS7_ILi96EEEEEELi96ENS_10bfloat16_tEfNS_4arch4Sm80ELb0ELb1ELb0ELb1ELb1ELb0ELb1ELb1EEENS1_21CollectiveEpilogueFwdINS6_IJS8_SA_S9_EEENS6_IJNS7_ILi1EEESI_SI_EEESC_SE_Li128ELb1ELb1ELb1ELb0EEENS1_36VarlenDynamicPersistentTileSchedulerILi128ELi48ELi128ELi128ELb1ELb1ELb0ELb1ELb0ELb1EEEEEEEEEvNT_6ParamsE,@function
        .size           _ZN7cutlass13device_kernelIN5flash19enable_sm80_to_sm89INS1_16FlashAttnFwdSm80INS1_25CollectiveMainloopFwdSm80ILi4ELi1ELb0EN4cute5tupleIJNS5_1CILi128EEENS7_ILi48EEENS7_ILi96EEEEEELi96ENS_10bfloat16_tEfNS_4arch4Sm80ELb0ELb1ELb0ELb1ELb1ELb0ELb1ELb1EEENS1_21CollectiveEpilogueFwdINS6_IJS8_SA_S9_EEENS6_IJNS7_ILi1EEESI_SI_EEESC_SE_Li128ELb1ELb1ELb1ELb0EEENS1_36VarlenDynamicPersistentTileSchedulerILi128ELi48ELi128ELi128ELb1ELb1ELb0ELb1ELb0ELb1EEEEEEEEEvNT_6ParamsE,(.L_x_31 - _ZN7cutlass13device_kernelIN5flash19enable_sm80_to_sm89INS1_16FlashAttnFwdSm80INS1_25CollectiveMainloopFwdSm80ILi4ELi1ELb0EN4cute5tupleIJNS5_1CILi128EEENS7_ILi48EEENS7_ILi96EEEEEELi96ENS_10bfloat16_tEfNS_4arch4Sm80ELb0ELb1ELb0ELb1ELb1ELb0ELb1ELb1EEENS1_21CollectiveEpilogueFwdINS6_IJS8_SA_S9_EEENS6_IJNS7_ILi1EEESI_SI_EEESC_SE_Li128ELb1ELb1ELb1ELb0EEENS1_36VarlenDynamicPersistentTileSchedulerILi128ELi48ELi128ELi128ELb1ELb1ELb0ELb1ELb0ELb1EEEEEEEEEvNT_6ParamsE)
        .other          _ZN7cutlass13device_kernelIN5flash19enable_sm80_to_sm89INS1_16FlashAttnFwdSm80INS1_25CollectiveMainloopFwdSm80ILi4ELi1ELb0EN4cute5tupleIJNS5_1CILi128EEENS7_ILi48EEENS7_ILi96EEEEEELi96ENS_10bfloat16_tEfNS_4arch4Sm80ELb0ELb1ELb0ELb1ELb1ELb0ELb1ELb1EEENS1_21CollectiveEpilogueFwdINS6_IJS8_SA_S9_EEENS6_IJNS7_ILi1EEESI_SI_EEESC_SE_Li128ELb1ELb1ELb1ELb0EEENS1_36VarlenDynamicPersistentTileSchedulerILi128ELi48ELi128ELi128ELb1ELb1ELb0ELb1ELb0ELb1EEEEEEEEEvNT_6ParamsE,@"STO_CUDA_ENTRY STV_DEFAULT"
_ZN7cutlass13device_kernelIN5flash19enable_sm80_to_sm89INS1_16FlashAttnFwdSm80INS1_25CollectiveMainloopFwdSm80ILi4ELi1ELb0EN4cute5tupleIJNS5_1CILi128EEENS7_ILi48EEENS7_ILi96EEEEEELi96ENS_10bfloat16_tEfNS_4arch4Sm80ELb0ELb1ELb0ELb1ELb1ELb0ELb1ELb1EEENS1_21CollectiveEpilogueFwdINS6_IJS8_SA_S9_EEENS6_IJNS7_ILi1EEESI_SI_EEESC_SE_Li128ELb1ELb1ELb1ELb0EEENS1_36VarlenDynamicPersistentTileSchedulerILi128ELi48ELi128ELi128ELb1ELb1ELb0ELb1ELb0ELb1EEEEEEEEEvNT_6ParamsE:
[----:B------:R-:W-:Y:S01]  /*0000*/  LDC R1, c[0x0][0x28] ;  /* 0x00000a00ff017b82 */ /* 0x000fe20000000800 */
[----:B------:R-:W-:Y:S05]  /*0010*/  EXIT ;  /* 0x000000000000794d */ /* 0x000fea0003800000 */
.L_x_13:
        /* <DEDUP_REMOVED lines=14> */
.L_x_31:


//--------------------- .text._ZN7cutlass13device_kernelIN5flash19enable_sm80_to_sm89INS1_16FlashAttnFwdSm80INS1_25CollectiveMainloopFwdSm80ILi4ELi1ELb0EN4cute5tupleIJNS5_1CILi128EEENS7_ILi48EEENS7_ILi96EEEEEELi96ENS_10bfloat16_tEfNS_4arch4Sm80ELb0ELb1ELb0ELb1ELb1ELb1ELb1ELb1EEENS1_21CollectiveEpilogueFwdINS6_IJS8_SA_S9_EEENS6_IJNS7_ILi1EEESI_SI_EEESC_SE_Li128ELb1ELb1ELb1ELb0EEENS1_36VarlenDynamicPersistentTileSchedulerILi128ELi48ELi128ELi128ELb1ELb1ELb0ELb1ELb0ELb1EEEEEEEEEvNT_6ParamsE --------------------------
	.section	.text._ZN7cutlass13device_kernelIN5flash19enable_sm80_to_sm89INS1_16FlashAttnFwdSm80INS1_25CollectiveMainloopFwdSm80ILi4ELi1ELb0EN4cute5tupleIJNS5_1CILi128EEENS7_ILi48EEENS7_ILi96EEEEEELi96ENS_10bfloat16_tEfNS_4arch4Sm80ELb0ELb1ELb0ELb1ELb1ELb1ELb1ELb1EEENS1_21CollectiveEpilogueFwdINS6_IJS8_SA_S9_EEENS6_IJNS7_ILi1EEESI_SI_EEESC_SE_Li128ELb1ELb1ELb1ELb0EEENS1_36VarlenDynamicPersistentTileSchedulerILi128ELi48ELi128ELi128ELb1ELb1ELb0ELb1ELb0ELb1EEEEEEEEEvNT_6ParamsE,"ax",@progbits
	.align	128
.text._ZN7cutlass13device_kernelIN5flash19enable_sm80_to_sm89INS1_16FlashAttnFwdSm80INS1_25CollectiveMainloopFwdSm80ILi4ELi1ELb0EN4cute5tupleIJNS5_1CILi128EEENS7_ILi48EEENS7_ILi96EEEEEELi96ENS_10bfloat16_tEfNS_4arch4Sm80ELb0ELb1ELb0ELb1ELb1ELb1ELb1ELb1EEENS1_21CollectiveEpilogueFwdINS6_IJS8_SA_S9_EEENS6_IJNS7_ILi1EEESI_SI_EEESC_SE_Li128ELb1ELb1ELb1ELb0EEENS1_36VarlenDynamicPersistentTileSchedulerILi128ELi48ELi128ELi128ELb1ELb1ELb0ELb1ELb0ELb1EEEEEEEEEvNT_6ParamsE:
        .type           _ZN7cutlass13device_kernelIN5flash19enable_sm80_to_sm89INS1_16FlashAttnFwdSm80INS1_25CollectiveMainloopFwdSm80ILi4ELi1ELb0EN4cute5tupleIJNS5_1CILi128EEENS7_ILi48EEENS7_ILi96EEEEEELi96ENS_10bfloat16_tEfNS_4arch4Sm80ELb0ELb1ELb0ELb1ELb1ELb1ELb1ELb1EEENS1_21CollectiveEpilogueFwdINS6_IJS8_SA_S9_EEENS6_IJNS7_ILi1EEESI_SI_EEESC_SE_Li128ELb1ELb1ELb1ELb0EEENS1_36VarlenDynamicPersistentTileSchedulerILi128ELi48ELi128ELi128ELb1ELb1ELb0ELb1ELb0ELb1EEEEEEEEEvNT_6ParamsE,@function
        .size           _ZN7cutlass13device_kernelIN5flash19enable_sm80_to_sm89INS1_16FlashAttnFwdSm80INS1_25CollectiveMainloopFwdSm80ILi4ELi1ELb0EN4cute5tupleIJNS5_1CILi128EEENS7_ILi48EEENS7_ILi96EEEEEELi96ENS_10bfloat16_tEfNS_4arch4Sm80ELb0ELb1ELb0ELb1ELb1ELb1ELb1ELb1EEENS1_21CollectiveEpilogueFwdINS6_IJS8_SA_S9_EEENS6_IJNS7_ILi1EEESI_SI_EEESC_SE_Li128ELb1ELb1ELb1ELb0EEENS1_36VarlenDynamicPersistentTileSchedulerILi128ELi48ELi128ELi128ELb1ELb1ELb0ELb1ELb0ELb1EEEEEEEEEvNT_6ParamsE,(.L_x_32 - _ZN7cutlass13device_kernelIN5flash19enable_sm80_to_sm89INS1_16FlashAttnFwdSm80INS1_25CollectiveMainloopFwdSm80ILi4ELi1ELb0EN4cute5tupleIJNS5_1CILi128EEENS7_ILi48EEENS7_ILi96EEEEEELi96ENS_10bfloat16_tEfNS_4arch4Sm80ELb0ELb1ELb0ELb1ELb1ELb1ELb1ELb1EEENS1_21CollectiveEpilogueFwdINS6_IJS8_SA_S9_EEENS6_IJNS7_ILi1EEESI_SI_EEESC_SE_Li128ELb1ELb1ELb1ELb0EEENS1_36VarlenDynamicPersistentTileSchedulerILi128ELi48ELi128ELi128ELb1ELb1ELb0ELb1ELb0ELb1EEEEEEEEEvNT_6ParamsE)
        .other          _ZN7cutlass13device_kernelIN5flash19enable_sm80_to_sm89INS1_16FlashAttnFwdSm80INS1_25CollectiveMainloopFwdSm80ILi4ELi1ELb0EN4cute5tupleIJNS5_1CILi128EEENS7_ILi48EEENS7_ILi96EEEEEELi96ENS_10bfloat16_tEfNS_4arch4Sm80ELb0ELb1ELb0ELb1ELb1ELb1ELb1ELb1EEENS1_21CollectiveEpilogueFwdINS6_IJS8_SA_S9_EEENS6_IJNS7_ILi1EEESI_SI_EEESC_SE_Li128ELb1ELb1ELb1ELb0EEENS1_36VarlenDynamicPersistentTileSchedulerILi128ELi48ELi128ELi128ELb1ELb1ELb0ELb1ELb0ELb1EEEEEEEEEvNT_6ParamsE,@"STO_CUDA_ENTRY STV_DEFAULT"
_ZN7cutlass13device_kernelIN5flash19enable_sm80_to_sm89INS1_16FlashAttnFwdSm80INS1_25CollectiveMainloopFwdSm80ILi4ELi1ELb0EN4cute5tupleIJNS5_1CILi128EEENS7_ILi48EEENS7_ILi96EEEEEELi96ENS_10bfloat16_tEfNS_4arch4Sm80ELb0ELb1ELb0ELb1ELb1ELb1ELb1ELb1EEENS1_21CollectiveEpilogueFwdINS6_IJS8_SA_S9_EEENS6_IJNS7_ILi1EEESI_SI_EEESC_SE_Li128ELb1ELb1ELb1ELb0EEENS1_36VarlenDynamicPersistentTileSchedulerILi128ELi48ELi128ELi128ELb1ELb1ELb0ELb1ELb0ELb1EEEEEEEEEvNT_6ParamsE:
[----:B------:R-:W-:Y:S01]  /*0000*/  LDC R1, c[0x0][0x28] ;  /* 0x00000a00ff017b82 */ /* 0x000fe20000000800 */
[----:B------:R-:W-:Y:S05]  /*0010*/  EXIT ;  /* 0x000000000000794d */ /* 0x000fea0003800000 */
.L_x_14:
        /* <DEDUP_REMOVED lines=14> */
.L_x_32:


//--------------------- .text._ZN7cutlass13device_kernelIN5flash19enable_sm80_to_sm89INS1_16FlashAttnFwdSm80INS1_25CollectiveMainloopFwdSm80ILi4ELi1ELb0EN4cute5tupleIJNS5_1CILi128EEENS7_ILi64EEENS7_ILi96EEEEEELi96ENS_10bfloat16_tEfNS_4arch4Sm80ELb1ELb0ELb0ELb0ELb1ELb0ELb1ELb1EEENS1_21CollectiveEpilogueFwdINS6_IJS8_SA_S9_EEENS6_IJNS7_ILi1EEESI_SI_EEESC_SE_Li128ELb0ELb1ELb1ELb0EEENS1_30DynamicPersistentTileSchedulerILi128ELi128ELb1ELb1ELb0EEEEEEEEEvNT_6ParamsE --------------------------
	.section	.text._ZN7cutlass13device_kernelIN5flash19enable_sm80_to_sm89INS1_16FlashAttnFwdSm80INS1_25CollectiveMainloopFwdSm80ILi4ELi1ELb0EN4cute5tupleIJNS5_1CILi128EEENS7_ILi64EEENS7_ILi96EEEEEELi96ENS_10bfloat16_tEfNS_4arch4Sm80ELb1ELb0ELb0ELb0ELb1ELb0ELb1ELb1EEENS1_21CollectiveEpilogueFwdINS6_IJS8_SA_S9_EEENS6_IJNS7_ILi1EEESI_SI_EEESC_SE_Li128ELb0ELb1ELb1ELb0EEENS1_30DynamicPersistentTileSchedulerILi128ELi128ELb1ELb1ELb0EEEEEEEEEvNT_6ParamsE,"ax",@progbits
	.align	128
.text._ZN7cutlass13device_kernelIN5flash19enable_sm80_to_sm89INS1_16FlashAttnFwdSm80INS1_25CollectiveMainloopFwdSm80ILi4ELi1ELb0EN4cute5tupleIJNS5_1CILi128EEENS7_ILi64EEENS7_ILi96EEEEEELi96ENS_10bfloat16_tEfNS_4arch4Sm80ELb1ELb0ELb0ELb0ELb1ELb0ELb1ELb1EEENS1_21CollectiveEpilogueFwdINS6_IJS8_SA_S9_EEENS6_IJNS7_ILi1EEESI_SI_EEESC_SE_Li128ELb0ELb1ELb1ELb0EEENS1_30DynamicPersistentTileSchedulerILi128ELi128ELb1ELb1ELb0EEEEEEEEEvNT_6ParamsE:
        .type           _ZN7cutlass13device_kernelIN5flash19enable_sm80_to_sm89INS1_16FlashAttnFwdSm80INS1_25CollectiveMainloopFwdSm80ILi4ELi1ELb0EN4cute5tupleIJNS5_1CILi128EEENS7_ILi64EEENS7_ILi96EEEEEELi96ENS_10bfloat16_tEfNS_4arch4Sm80ELb1ELb0ELb0ELb0ELb1ELb0ELb1ELb1EEENS1_21CollectiveEpilogueFwdINS6_IJS8_SA_S9_EEENS6_IJNS7_ILi1EEESI_SI_EEESC_SE_Li128ELb0ELb1ELb1ELb0EEENS1_30DynamicPersistentTileSchedulerILi128ELi128ELb1ELb1ELb0EEEEEEEEEvNT_6ParamsE,@function
        .size           _ZN7cutlass13device_kernelIN5flash19enable_sm80_to_sm89INS1_16FlashAttnFwdSm80INS1_25CollectiveMainloopFwdSm80ILi4ELi1ELb0EN4cute5tupleIJNS5_1CILi128EEENS7_ILi64EEENS7_ILi96EEEEEELi96ENS_10bfloat16_tEfNS_4arch4Sm80ELb1ELb0ELb0ELb0ELb1ELb0ELb1ELb1EEENS1_21CollectiveEpilogueFwdINS6_IJS8_SA_S9_EEENS6_IJNS7_ILi1EEESI_SI_EEESC_SE_Li128ELb0ELb1ELb1ELb0EEENS1_30DynamicPersistentTileSchedulerILi128ELi128ELb1ELb1ELb0EEEEEEEEEvNT_6ParamsE,(.L_x_33 - _ZN7cutlass13device_kernelIN5flash19enable_sm80_to_sm89INS1_16FlashAttnFwdSm80INS1_25CollectiveMainloopFwdSm80ILi4ELi1ELb0EN4cute5tupleIJNS5_1CILi128EEENS7_ILi64EEENS7_ILi96EEEEEELi96ENS_10bfloat16_tEfNS_4arch4Sm80ELb1ELb0ELb0ELb0ELb1ELb0ELb1ELb1EEENS1_21CollectiveEpilogueFwdINS6_IJS8_SA_S9_EEENS6_IJNS7_ILi1EEESI_SI_EEESC_SE_Li128ELb0ELb1ELb1ELb0EEENS1_30DynamicPersistentTileSchedulerILi128ELi128ELb1ELb1ELb0EEEEEEEEEvNT_6ParamsE)
        .other          _ZN7cutlass13device_kernelIN5flash19enable_sm80_to_sm89INS1_16FlashAttnFwdSm80INS1_25CollectiveMainloopFwdSm80ILi4ELi1ELb0EN4cute5tupleIJNS5_1CILi128EEENS7_ILi64EEENS7_ILi96EEEEEELi96ENS_10bfloat16_tEfNS_4arch4Sm80ELb1ELb0ELb0ELb0ELb1ELb0ELb1ELb1EEENS1_21CollectiveEpilogueFwdINS6_IJS8_SA_S9_EEENS6_IJNS7_ILi1EEESI_SI_EEESC_SE_Li128ELb0ELb1ELb1ELb0EEENS1_30DynamicPersistentTileSchedulerILi128ELi128ELb1ELb1ELb0EEEEEEEEEvNT_6ParamsE,@"STO_CUDA_ENTRY STV_DEFAULT"
_ZN7cutlass13device_kernelIN5flash19enable_sm80_to_sm89INS1_16FlashAttnFwdSm80INS1_25CollectiveMainloopFwdSm80ILi4ELi1ELb0EN4cute5tupleIJNS5_1CILi128EEENS7_ILi64EEENS7_ILi96EEEEEELi96ENS_10bfloat16_tEfNS_4arch4Sm80ELb1ELb0ELb0ELb0ELb1ELb0ELb1ELb1EEENS1_21CollectiveEpilogueFwdINS6_IJS8_SA_S9_EEENS6_IJNS7_ILi1EEESI_SI_EEESC_SE_Li128ELb0ELb1ELb1ELb0EEENS1_30DynamicPersistentTileSchedulerILi128ELi128ELb1ELb1ELb0EEEEEEEEEvNT_6ParamsE:
[----:B------:R-:W-:Y:S01]  /*0000*/  LDC R1, c[0x0][0x28] ;  /* 0x00000a00ff017b82 */ /* 0x000fe20000000800 */
[----:B------:R-:W-:Y:S05]  /*0010*/  EXIT ;  /* 0x000000000000794d */ /* 0x000fea0003800000 */
.L_x_15:
        /* <DEDUP_REMOVED lines=14> */
.L_x_33:


//--------------------- .text._ZN7cutlass13device_kernelIN5flash19enable_sm80_to_sm89INS1_16FlashAttnFwdSm80INS1_25CollectiveMainloopFwdSm80ILi4ELi1ELb0EN4cute5tupleIJNS5_1CILi128EEENS7_ILi48EEENS7_ILi96EEEEEELi96ENS_10bfloat16_tEfNS_4arch4Sm80ELb1ELb0ELb0ELb1ELb1ELb0ELb1ELb1EEENS1_21CollectiveEpilogueFwdINS6_IJS8_SA_S9_EEENS6_IJNS7_ILi1EEESI_SI_EEESC_SE_Li128ELb1ELb1ELb1ELb0EEENS1_36VarlenDynamicPersistentTileSchedulerILi128ELi48ELi128ELi128ELb1ELb1ELb0ELb1ELb1ELb1EEEEEEEEEvNT_6ParamsE --------------------------
	.section	.text._ZN7cutlass13device_kernelIN5flash19enable_sm80_to_sm89INS1_16FlashAttnFwdSm80INS1_25CollectiveMainloopFwdSm80ILi4ELi1ELb0EN4cute5tupleIJNS5_1CILi128EEENS7_ILi48EEENS7_ILi96EEEEEELi96ENS_10bfloat16_tEfNS_4arch4Sm80ELb1ELb0ELb0ELb1ELb1ELb0ELb1ELb1EEENS1_21CollectiveEpilogueFwdINS6_IJS8_SA_S9_EEENS6_IJNS7_ILi1EEESI_SI_EEESC_SE_Li128ELb1ELb1ELb1ELb0EEENS1_36VarlenDynamicPersistentTileSchedulerILi128ELi48ELi128ELi128ELb1ELb1ELb0ELb1ELb1ELb1EEEEEEEEEvNT_6ParamsE,"ax",@progbits
	.align	128
.text._ZN7cutlass13device_kernelIN5flash19enable_sm80_to_sm89INS1_16FlashAttnFwdSm80INS1_25CollectiveMainloopFwdSm80ILi4ELi1ELb0EN4cute5tupleIJNS5_1CILi128EEENS7_ILi48EEENS7_ILi96EEEEEELi96ENS_10bfloat16_tEfNS_4arch4Sm80ELb1ELb0ELb0ELb1ELb1ELb0ELb1ELb1EEENS1_21CollectiveEpilogueFwdINS6_IJS8_SA_S9_EEENS6_IJNS7_ILi1EEESI_SI_EEESC_SE_Li128ELb1ELb1ELb1ELb0EEENS1_36VarlenDynamicPersistentTileSchedulerILi128ELi48ELi128ELi128ELb1ELb1ELb0ELb1ELb1ELb1EEEEEEEEEvNT_6ParamsE:
        .type           _ZN7cutlass13device_kernelIN5flash19enable_sm80_to_sm89INS1_16FlashAttnFwdSm80INS1_25CollectiveMainloopFwdSm80ILi4ELi1ELb0EN4cute5tupleIJNS5_1CILi128EEENS7_ILi48EEENS7_ILi96EEEEEELi96ENS_10bfloat16_tEfNS_4arch4Sm80ELb1ELb0ELb0ELb1ELb1ELb0ELb1ELb1EEENS1_21CollectiveEpilogueFwdINS6_IJS8_SA_S9_EEENS6_IJNS7_ILi1EEESI_SI_EEESC_SE_Li128ELb1ELb1ELb1ELb0EEENS1_36VarlenDynamicPersistentTileSchedulerILi128ELi48ELi128ELi128ELb1ELb1ELb0ELb1ELb1ELb1EEEEEEEEEvNT_6ParamsE,@function
        .size           _ZN7cutlass13device_kernelIN5flash19enable_sm80_to_sm89INS1_16FlashAttnFwdSm80INS1_25CollectiveMainloopFwdSm80ILi4ELi1ELb0EN4cute5tupleIJNS5_1CILi128EEENS7_ILi48EEENS7_ILi96EEEEEELi96ENS_10bfloat16_tEfNS_4arch4Sm80ELb1ELb0ELb0ELb1ELb1ELb0ELb1ELb1EEENS1_21CollectiveEpilogueFwdINS6_IJS8_SA_S9_EEENS6_IJNS7_ILi1EEESI_SI_EEESC_SE_Li128ELb1ELb1ELb1ELb0EEENS1_36VarlenDynamicPersistentTileSchedulerILi128ELi48ELi128ELi128ELb1ELb1ELb0ELb1ELb1ELb1EEEEEEEEEvNT_6ParamsE,(.L_x_34 - _ZN7cutlass13device_kernelIN5flash19enable_sm80_to_sm89INS1_16FlashAttnFwdSm80INS1_25CollectiveMainloopFwdSm80ILi4ELi1ELb0EN4cute5tupleIJNS5_1CILi128EEENS7_ILi48EEENS7_ILi96EEEEEELi96ENS_10bfloat16_tEfNS_4arch4Sm80ELb1ELb0ELb0ELb1ELb1ELb0ELb1ELb1EEENS1_21CollectiveEpilogueFwdINS6_IJS8_SA_S9_EEENS6_IJNS7_ILi1EEESI_SI_EEESC_SE_Li128ELb1ELb1ELb1ELb0EEENS1_36VarlenDynamicPersistentTileSchedulerILi128ELi48ELi128ELi128ELb1ELb1ELb0ELb1ELb1ELb1EEEEEEEEEvNT_6ParamsE)
        .other          _ZN7cutlass13device_kernelIN5flash19enable_sm80_to_sm89INS1_16FlashAttnFwdSm80INS1_25CollectiveMainloopFwdSm80ILi4ELi1ELb0EN4cute5tupleIJNS5_1CILi128EEENS7_ILi48EEENS7_ILi96EEEEEELi96ENS_10bfloat16_tEfNS_4arch4Sm80ELb1ELb0ELb0ELb1ELb1ELb0ELb1ELb1EEENS1_21CollectiveEpilogueFwdINS6_IJS8_SA_S9_EEENS6_IJNS7_ILi1EEESI_SI_EEESC_SE_Li128ELb1ELb1ELb1ELb0EEENS1_36VarlenDynamicPersistentTileSchedulerILi128ELi48ELi128ELi128ELb1ELb1ELb0ELb1ELb1ELb1EEEEEEEEEvNT_6ParamsE,@"STO_CUDA_ENTRY STV_DEFAULT"
_ZN7cutlass13device_kernelIN5flash19enable_sm80_to_sm89INS1_16FlashAttnFwdSm80INS1_25CollectiveMainloopFwdSm80ILi4ELi1ELb0EN4cute5tupleIJNS5_1CILi128EEENS7_ILi48EEENS7_ILi96EEEEEELi96ENS_10bfloat16_tEfNS_4arch4Sm80ELb1ELb0ELb0ELb1ELb1ELb0ELb1ELb1EEENS1_21CollectiveEpilogueFwdINS6_IJS8_SA_S9_EEENS6_IJNS7_ILi1EEESI_SI_EEESC_SE_Li128ELb1ELb1ELb1ELb0EEENS1_36VarlenDynamicPersistentTileSchedulerILi128ELi48ELi128ELi128ELb1ELb1ELb0ELb1ELb1ELb1EEEEEEEEEvNT_6ParamsE:
[----:B------:R-:W-:Y:S01]  /*0000*/  LDC R1, c[0x0][0x28] ;  /* 0x00000a00ff017b82 */ /* 0x000fe20000000800 */
[----:B------:R-:W-:Y:S05]  /*0010*/  EXIT ;  /* 0x000000000000794d */ /* 0x000fea0003800000 */
.L_x_16:
        /* <DEDUP_REMOVED lines=14> */
.L_x_34:


//--------------------- .text._ZN7cutlass13device_kernelIN5flash19enable_sm80_to_sm89INS1_16FlashAttnFwdSm80INS1_25CollectiveMainloopFwdSm80ILi4ELi1ELb0EN4cute5tupleIJNS5_1CILi128EEENS7_ILi48EEENS7_ILi96EEEEEELi96ENS_10bfloat16_tEfNS_4arch4Sm80ELb1ELb0ELb0ELb1ELb1ELb1ELb1ELb1EEENS1_21CollectiveEpilogueFwdINS6_IJS8_SA_S9_EEENS6_IJNS7_ILi1EEESI_SI_EEESC_SE_Li128ELb1ELb1ELb1ELb0EEENS1_36VarlenDynamicPersistentTileSchedulerILi128ELi48ELi128ELi128ELb1ELb1ELb0ELb1ELb1ELb1EEEEEEEEEvNT_6ParamsE --------------------------
	.section	.text._ZN7cutlass13device_kernelIN5flash19enable_sm80_to_sm89INS1_16FlashAttnFwdSm80INS1_25CollectiveMainloopFwdSm80ILi4ELi1ELb0EN4cute5tupleIJNS5_1CILi128EEENS7_ILi48EEENS7_ILi96EEEEEELi96ENS_10bfloat16_tEfNS_4arch4Sm80ELb1ELb0ELb0ELb1ELb1ELb1ELb1ELb1EEENS1_21CollectiveEpilogueFwdINS6_IJS8_SA_S9_EEENS6_IJNS7_ILi1EEESI_SI_EEESC_SE_Li128ELb1ELb1ELb1ELb0EEENS1_36VarlenDynamicPersistentTileSchedulerILi128ELi48ELi128ELi128ELb1ELb1ELb0ELb1ELb1ELb1EEEEEEEEEvNT_6ParamsE,"ax",@progbits
	.align	128
.text._ZN7cutlass13device_kernelIN5flash19enable_sm80_to_sm89INS1_16FlashAttnFwdSm80INS1_25CollectiveMainloopFwdSm80ILi4ELi1ELb0EN4cute5tupleIJNS5_1CILi128EEENS7_ILi48EEENS7_ILi96EEEEEELi96ENS_10bfloat16_tEfNS_4arch4Sm80ELb1ELb0ELb0ELb1ELb1ELb1ELb1ELb1EEENS1_21CollectiveEpilogueFwdINS6_IJS8_SA_S9_EEENS6_IJNS7_ILi1EEESI_SI_EEESC_SE_Li128ELb1ELb1ELb1ELb0EEENS1_36VarlenDynamicPersistentTileSchedulerILi128ELi48ELi128ELi128ELb1ELb1ELb0ELb1ELb1ELb1EEEEEEEEEvNT_6ParamsE:
        .type           _ZN7cutlass13device_kernelIN5flash19enable_sm80_to_sm89INS1_16FlashAttnFwdSm80INS1_25CollectiveMainloopFwdSm80ILi4ELi1ELb0EN4cute5tupleIJNS5_1CILi128EEENS7_ILi48EEENS7_ILi96EEEEEELi96ENS_10bfloat16_tEfNS_4arch4Sm80ELb1ELb0ELb0ELb1ELb1ELb1ELb1ELb1EEENS1_21CollectiveEpilogueFwdINS6_IJS8_SA_S9_EEENS6_IJNS7_ILi1EEESI_SI_EEESC_SE_Li128ELb1ELb1ELb1ELb0EEENS1_36VarlenDynamicPersistentTileSchedulerILi128ELi48ELi128ELi128ELb1ELb1ELb0ELb1ELb1ELb1EEEEEEEEEvNT_6ParamsE,@function
        .size           _ZN7cutlass13device_kernelIN5flash19enable_sm80_to_sm89INS1_16FlashAttnFwdSm80INS1_25CollectiveMainloopFwdSm80ILi4ELi1ELb0EN4cute5tupleIJNS5_1CILi128EEENS7_ILi48EEENS7_ILi96EEEEEELi96ENS_10bfloat16_tEfNS_4arch4Sm80ELb1ELb0ELb0ELb1ELb1ELb1ELb1ELb1EEENS1_21CollectiveEpilogueFwdINS6_IJS8_SA_S9_EEENS6_IJNS7_ILi1EEESI_SI_EEESC_SE_Li128ELb1ELb1ELb1ELb0EEENS1_36VarlenDynamicPersistentTileSchedulerILi128ELi48ELi128ELi128ELb1ELb1ELb0ELb1ELb1ELb1EEEEEEEEEvNT_6ParamsE,(.L_x_35 - _ZN7cutlass13device_kernelIN5flash19enable_sm80_to_sm89INS1_16FlashAttnFwdSm80INS1_25CollectiveMainloopFwdSm80ILi4ELi1ELb0EN4cute5tupleIJNS5_1CILi128EEENS7_ILi48EEENS7_ILi96EEEEEELi96ENS_10bfloat16_tEfNS_4arch4Sm80ELb1ELb0ELb0ELb1ELb1ELb1ELb1ELb1EEENS1_21CollectiveEpilogueFwdINS6_IJS8_SA_S9_EEENS6_IJNS7_ILi1EEESI_SI_EEESC_SE_Li128ELb1ELb1ELb1ELb0EEENS1_36VarlenDynamicPersistentTileSchedulerILi128ELi48ELi128ELi128ELb1ELb1ELb0ELb1ELb1ELb1EEEEEEEEEvNT_6ParamsE)
        .other          _ZN7cutlass13device_kernelIN5flash19enable_sm80_to_sm89INS1_16FlashAttnFwdSm80INS1_25CollectiveMainloopFwdSm80ILi4ELi1ELb0EN4cute5tupleIJNS5_1CILi128EEENS7_ILi48EEENS7_ILi96EEEEEELi96ENS_10bfloat16_tEfNS_4arch4Sm80ELb1ELb0ELb0ELb1ELb1ELb1ELb1ELb1EEENS1_21CollectiveEpilogueFwdINS6_IJS8_SA_S9_EEENS6_IJNS7_ILi1EEESI_SI_EEESC_SE_Li128ELb1ELb1ELb1ELb0EEENS1_36VarlenDynamicPersistentTileSchedulerILi128ELi48ELi128ELi128ELb1ELb1ELb0ELb1ELb1ELb1EEEEEEEEEvNT_6ParamsE,@"STO_CUDA_ENTRY STV_DEFAULT"
_ZN7cutlass13device_kernelIN5flash19enable_sm80_to_sm89INS1_16FlashAttnFwdSm80INS1_25CollectiveMainloopFwdSm80ILi4ELi1ELb0EN4cute5tupleIJNS5_1CILi128EEENS7_ILi48EEENS7_ILi96EEEEEELi96ENS_10bfloat16_tEfNS_4arch4Sm80ELb1ELb0ELb0ELb1ELb1ELb1ELb1ELb1EEENS1_21CollectiveEpilogueFwdINS6_IJS8_SA_S9_EEENS6_IJNS7_ILi1EEESI_SI_EEESC_SE_Li128ELb1ELb1ELb1ELb0EEENS1_36VarlenDynamicPersistentTileSchedulerILi128ELi48ELi128ELi128ELb1ELb1ELb0ELb1ELb1ELb1EEEEEEEEEvNT_6ParamsE:
[----:B------:R-:W-:Y:S01]  /*0000*/  LDC R1, c[0x0][0x28] ;  /* 0x00000a00ff017b82 */ /* 0x000fe20000000800 */
[----:B------:R-:W-:Y:S05]  /*0010*/  EXIT ;  /* 0x000000000000794d */ /* 0x000fea0003800000 */
.L_x_17:
        /* <DEDUP_REMOVED lines=14> */
.L_x_35:


//--------------------- .nv.shared.reserved.0     --------------------------
	.section	.nv.shared.reserved.0,"aw",@nobits
	.weak		__nv_reservedSMEM_offset_0_alias
	.size		__nv_reservedSMEM_offset_0_alias, 0, 0
	.other		__nv_reservedSMEM_offset_0_alias,@"STO_CUDA_RESERVED_SHARED STV_DEFAULT"
__nv_reservedSMEM_offset_0_alias:
	.zero		0


//--------------------- .nv.global                --------------------------
	.section	.nv.global,"aw",@nobits
.nv.global:
	.type		_ZN88_INTERNAL_261a9f89_52_flash_fwd_hdim96_bf16_paged_split_softcapall_sm80_cu_ea41c527_44684cute1_E,@object
	.size		_ZN88_INTERNAL_261a9f89_52_flash_fwd_hdim96_bf16_paged_split_softcapall_sm80_cu_ea41c527_44684cute1_E,(_ZN88_INTERNAL_261a9f89_52_flash_fwd_hdim96_bf16_paged_split_softcapall_sm80_cu_ea41c527_44684cuda3std3__45__cpo6cbeginE - _ZN88_INTERNAL_261a9f89_52_flash_fwd_hdim96_bf16_paged_split_softcapall_sm80_cu_ea41c527_44684cute1_E)
_ZN88_INTERNAL_261a9f89_52_flash_fwd_hdim96_bf16_paged_split_softcapall_sm80_cu_ea41c527_44684cute1_E:
	.zero		1
	.type		_ZN88_INTERNAL_261a9f89_52_flash_fwd_hdim96_bf16_paged_split_softcapall_sm80_cu_ea41c527_44684cuda3std3__45__cpo6cbeginE,@object
	.size		_ZN88_INTERNAL_261a9f89_52_flash_fwd_hdim96_bf16_paged_split_softcapall_sm80_cu_ea41c527_44684cuda3std3__45__cpo6cbeginE,(_ZN88_INTERNAL_261a9f89_52_flash_fwd_hdim96_bf16_paged_split_softcapall_sm80_cu_ea41c527_44684cuda3std3__48in_placeE - _ZN88_INTERNAL_261a9f89_52_flash_fwd_hdim96_bf16_paged_split_softcapall_sm80_cu_ea41c527_44684cuda3std3__45__cpo6cbeginE)
_ZN88_INTERNAL_261a9f89_52_flash_fwd_hdim96_bf16_paged_split_softcapall_sm80_cu_ea41c527_44684cuda3std3__45__cpo6cbeginE:
	.zero		1
	.type		_ZN88_INTERNAL_261a9f89_52_flash_fwd_hdim96_bf16_paged_split_softcapall_sm80_cu_ea41c527_44684cuda3std3__48in_placeE,@object
	.size		_ZN88_INTERNAL_261a9f89_52_flash_fwd_hdim96_bf16_paged_split_softcapall_sm80_cu_ea41c527_44684cuda3std3__48in_placeE,(_ZN88_INTERNAL_261a9f89_52_flash_fwd_hdim96_bf16_paged_split_softcapall_sm80_cu_ea41c527_44684cuda3std6ranges3__45__cpo9iter_moveE - _ZN88_INTERNAL_261a9f89_52_flash_fwd_hdim96_bf16_paged_split_softcapall_sm80_cu_ea41c527_44684cuda3std3__48in_placeE)
_ZN88_INTERNAL_261a9f89_52_flash_fwd_hdim96_bf16_paged_split_softcapall_sm80_cu_ea41c527_44684cuda3std3__48in_placeE:
	.zero		1
	.type		_ZN88_INTERNAL_261a9f89_52_flash_fwd_hdim96_bf16_paged_split_softcapall_sm80_cu_ea41c527_44684cuda3std6ranges3__45__cpo9iter_moveE,@object
	.size		_ZN88_INTERNAL_261a9f89_52_flash_fwd_hdim96_bf16_paged_split_softcapall_sm80_cu_ea41c527_44684cuda3std6ranges3__45__cpo9iter_moveE,(_ZN88_INTERNAL_261a9f89_52_flash_fwd_hdim96_bf16_paged_split_softcapall_sm80_cu_ea41c527_44684cuda3std3__45__cpo5beginE - _ZN88_INTERNAL_261a9f89_52_flash_fwd_hdim96_bf16_paged_split_softcapall_sm80_cu_ea41c527_44684cuda3std6ranges3__45__cpo9iter_moveE)
_ZN88_INTERNAL_261a9f89_52_flash_fwd_hdim96_bf16_paged_split_softcapall_sm80_cu_ea41c527_44684cuda3std6ranges3__45__cpo9iter_moveE:
	.zero		1
	.type		_ZN88_INTERNAL_261a9f89_52_flash_fwd_hdim96_bf16_paged_split_softcapall_sm80_cu_ea41c527_44684cuda3std3__45__cpo5beginE,@object
	.size		_ZN88_INTERNAL_261a9f89_52_flash_fwd_hdim96_bf16_paged_split_softcapall_sm80_cu_ea41c527_44684cuda3std3__45__cpo5beginE,(_ZN88_INTERNAL_261a9f89_52_flash_fwd_hdim96_bf16_paged_split_softcapall_sm80_cu_ea41c527_44684cuda3std3__490_GLOBAL__N__261a9f89_52_flash_fwd_hdim96_bf16_paged_split_softcapall_sm80_cu_ea41c527_44686ignoreE - _ZN88_INTERNAL_261a9f89_52_flash_fwd_hdim96_bf16_paged_split_softcapall_sm80_cu_ea41c527_44684cuda3std3__45__cpo5beginE)
_ZN88_INTERNAL_261a9f89_52_flash_fwd_hdim96_bf16_paged_split_softcapall_sm80_cu_ea41c527_44684cuda3std3__45__cpo5beginE:
	.zero		1
	.type		_ZN88_INTERNAL_261a9f89_52_flash_fwd_hdim96_bf16_paged_split_softcapall_sm80_cu_ea41c527_44684cuda3std3__490_GLOBAL__N__261a9f89_52_flash_fwd_hdim96_bf16_paged_split_softcapall_sm80_cu_ea41c527_44686ignoreE,@object
	.size		_ZN88_INTERNAL_261a9f89_52_flash_fwd_hdim96_bf16_paged_split_softcapall_sm80_cu_ea41c527_44684cuda3std3__490_GLOBAL__N__261a9f89_52_flash_fwd_hdim96_bf16_paged_split_softcapall_sm80_cu_ea41c527_44686ignoreE,(_ZN88_INTERNAL_261a9f89_52_flash_fwd_hdim96_bf16_paged_split_softcapall_sm80_cu_ea41c527_44684cute7productE - _ZN88_INTERNAL_261a9f89_52_flash_fwd_hdim96_bf16_paged_split_softcapall_sm80_cu_ea41c527_44684cuda3std3__490_GLOBAL__N__261a9f89_52_flash_fwd_hdim96_bf16_paged_split_softcapall_sm80_cu_ea41c527_44686ignoreE)
_ZN88_INTERNAL_261a9f89_52_flash_fwd_hdim96_bf16_paged_split_softcapall_sm80_cu_ea41c527_44684cuda3std3__490_GLOBAL__N__261a9f89_52_flash_fwd_hdim96_bf16_paged_split_softcapall_sm80_cu_ea41c527_44686ignoreE:
	.zero		1
	.type		_ZN88_INTERNAL_261a9f89_52_flash_fwd_hdim96_bf16_paged_split_softcapall_sm80_cu_ea41c527_44684cute7productE,@object
	.size		_ZN88_INTERNAL_261a9f89_52_flash_fwd_hdim96_bf16_paged_split_softcapall_sm80_cu_ea41c527_44684cute7productE,(_ZN88_INTERNAL_261a9f89_52_flash_fwd_hdim96_bf16_paged_split_softcapall_sm80_cu_ea41c527_44684cuda3std3__45__cpo3endE - _ZN88_INTERNAL_261a9f89_52_flash_fwd_hdim96_bf16_paged_split_softcapall_sm80_cu_ea41c527_44684cute7productE)
_ZN88_INTERNAL_261a9f89_52_flash_fwd_hdim96_bf16_paged_split_softcapall_sm80_cu_ea41c527_44684cute7productE:
	.zero		1
	.type		_ZN88_INTERNAL_261a9f89_52_flash_fwd_hdim96_bf16_paged_split_softcapall_sm80_cu_ea41c527_44684cuda3std3__45__cpo3endE,@object
	.size		_ZN88_INTERNAL_261a9f89_52_flash_fwd_hdim96_bf16_paged_split_softcapall_sm80_cu_ea41c527_44684cuda3std3__45__cpo3endE,(_ZN88_INTERNAL_261a9f89_52_flash_fwd_hdim96_bf16_paged_split_softcapall_sm80_cu_ea41c527_44684cuda3std3__419piecewise_constructE - _ZN88_INTERNAL_261a9f89_52_flash_fwd_hdim96_bf16_paged_split_softcapall_sm80_cu_ea41c527_44684cuda3std3__45__cpo3endE)
_ZN88_INTERNAL_261a9f89_52_flash_fwd_hdim96_bf16_paged_split_softcapall_sm80_cu_ea41c527_44684cuda3std3__45__cpo3endE:
	.zero		1
	.type		_ZN88_INTERNAL_261a9f89_52_flash_fwd_hdim96_bf16_paged_split_softcapall_sm80_cu_ea41c527_44684cuda3std3__419piecewise_constructE,@object
	.size		_ZN88_INTERNAL_261a9f89_52_flash_fwd_hdim96_bf16_paged_split_softcapall_sm80_cu_ea41c527_44684cuda3std3__419piecewise_constructE,(_ZN88_INTERNAL_261a9f89_52_flash_fwd_hdim96_bf16_paged_split_softcapall_sm80_cu_ea41c527_44684cuda3std3__45__cpo4cendE - _ZN88_INTERNAL_261a9f89_52_flash_fwd_hdim96_bf16_paged_split_softcapall_sm80_cu_ea41c527_44684cuda3std3__419piecewise_constructE)
_ZN88_INTERNAL_261a9f89_52_flash_fwd_hdim96_bf16_paged_split_softcapall_sm80_cu_ea41c527_44684cuda3std3__419piecewise_constructE:
	.zero		1
	.type		_ZN88_INTERNAL_261a9f89_52_flash_fwd_hdim96_bf16_paged_split_softcapall_sm80_cu_ea41c527_44684cuda3std3__45__cpo4cendE,@object
	.size		_ZN88_INTERNAL_261a9f89_52_flash_fwd_hdim96_bf16_paged_split_softcapall_sm80_cu_ea41c527_44684cuda3std3__45__cpo4cendE,(_ZN88_INTERNAL_261a9f89_52_flash_fwd_hdim96_bf16_paged_split_softcapall_sm80_cu_ea41c527_44684cuda3std6ranges3__45__cpo4swapE - _ZN88_INTERNAL_261a9f89_52_flash_fwd_hdim96_bf16_paged_split_softcapall_sm80_cu_ea41c527_44684cuda3std3__45__cpo4cendE)
_ZN88_INTERNAL_261a9f89_52_flash_fwd_hdim96_bf16_paged_split_softcapall_sm80_cu_ea41c527_44684cuda3std3__45__cpo4cendE:
	.zero		1
	.type		_ZN88_INTERNAL_261a9f89_52_flash_fwd_hdim96_bf16_paged_split_softcapall_sm80_cu_ea41c527_44684cuda3std6ranges3__45__cpo4swapE,@object
	.size		_ZN88_INTERNAL_261a9f89_52_flash_fwd_hdim96_bf16_paged_split_softcapall_sm80_cu_ea41c527_44684cuda3std6ranges3__45__cpo4swapE,(.L_7 - _ZN88_INTERNAL_261a9f89_52_flash_fwd_hdim96_bf16_paged_split_softcapall_sm80_cu_ea41c527_44684cuda3std6ranges3__45__cpo4swapE)
_ZN88_INTERNAL_261a9f89_52_flash_fwd_hdim96_bf16_paged_split_softcapall_sm80_cu_ea41c527_44684cuda3std6ranges3__45__cpo4swapE:
	.zero		1
.L_7:


//--------------------- .nv.constant0._ZN7cutlass13device_kernelIN5flash19enable_sm80_to_sm89INS1_16FlashAttnFwdSm80INS1_25CollectiveMainloopFwdSm80ILi4ELi1ELb0EN4cute5tupleIJNS5_1CILi128EEENS7_ILi64EEENS7_ILi96EEEEEELi96ENS_10bfloat16_tEfNS_4arch4Sm80ELb0ELb0ELb1ELb0ELb1ELb0ELb1ELb1EEENS1_21CollectiveEpilogueFwdINS6_IJS8_SA_S9_EEENS6_IJNS7_ILi1EEESI_SI_EEESC_SE_Li128ELb0ELb1ELb1ELb0EEENS1_19SingleTileSchedulerILb0ELb1ELb1ELi128EEEEEEEEEvNT_6ParamsE --------------------------
	.section	.nv.constant0._ZN7cutlass13device_kernelIN5flash19enable_sm80_to_sm89INS1_16FlashAttnFwdSm80INS1_25CollectiveMainloopFwdSm80ILi4ELi1ELb0EN4cute5tupleIJNS5_1CILi128EEENS7_ILi64EEENS7_ILi96EEEEEELi96ENS_10bfloat16_tEfNS_4arch4Sm80ELb0ELb0ELb1ELb0ELb1ELb0ELb1ELb1EEENS1_21CollectiveEpilogueFwdINS6_IJS8_SA_S9_EEENS6_IJNS7_ILi1EEESI_SI_EEESC_SE_Li128ELb0ELb1ELb1ELb0EEENS1_19SingleTileSchedulerILb0ELb1ELb1ELi128EEEEEEEEEvNT_6ParamsE,"a",@progbits
	.sectionflags	@""
	.align	4
.nv.constant0._ZN7cutlass13device_kernelIN5flash19enable_sm80_to_sm89INS1_16FlashAttnFwdSm80INS1_25CollectiveMainloopFwdSm80ILi4ELi1ELb0EN4cute5tupleIJNS5_1CILi128EEENS7_ILi64EEENS7_ILi96EEEEEELi96ENS_10bfloat16_tEfNS_4arch4Sm80ELb0ELb0ELb1ELb0ELb1ELb0ELb1ELb1EEENS1_21CollectiveEpilogueFwdINS6_IJS8_SA_S9_EEENS6_IJNS7_ILi1EEESI_SI_EEESC_SE_Li128ELb0ELb1ELb1ELb0EEENS1_19SingleTileSchedulerILb0ELb1ELb1ELi128EEEEEEEEEvNT_6ParamsE:
	.zero		1576


//--------------------- .nv.constant0._ZN7cutlass13device_kernelIN5flash19enable_sm80_to_sm89INS1_16FlashAttnFwdSm80INS1_25CollectiveMainloopFwdSm80ILi4ELi1ELb0EN4cute5tupleIJNS5_1CILi128EEENS7_ILi48EEENS7_ILi96EEEEEELi96ENS_10bfloat16_tEfNS_4arch4Sm80ELb0ELb0ELb1ELb1ELb1ELb0ELb1ELb1EEENS1_21CollectiveEpilogueFwdINS6_IJS8_SA_S9_EEENS6_IJNS7_ILi1EEESI_SI_EEESC_SE_Li128ELb1ELb1ELb1ELb0EEENS1_36VarlenDynamicPersistentTileSchedulerILi128ELi48ELi128ELi128ELb1ELb1ELb0ELb0ELb1ELb1EEEEEEEEEvNT_6ParamsE --------------------------
	.section	.nv.constant0._ZN7cutlass13device_kernelIN5flash19enable_sm80_to_sm89INS1_16FlashAttnFwdSm80INS1_25CollectiveMainloopFwdSm80ILi4ELi1ELb0EN4cute5tupleIJNS5_1CILi128EEENS7_ILi48EEENS7_ILi96EEEEEELi96ENS_10bfloat16_tEfNS_4arch4Sm80ELb0ELb0ELb1ELb1ELb1ELb0ELb1ELb1EEENS1_21CollectiveEpilogueFwdINS6_IJS8_SA_S9_EEENS6_IJNS7_ILi1EEESI_SI_EEESC_SE_Li128ELb1ELb1ELb1ELb0EEENS1_36VarlenDynamicPersistentTileSchedulerILi128ELi48ELi128ELi128ELb1ELb1ELb0ELb0ELb1ELb1EEEEEEEEEvNT_6ParamsE,"a",@progbits
	.sectionflags	@""
	.align	4
.nv.constant0._ZN7cutlass13device_kernelIN5flash19enable_sm80_to_sm89INS1_16FlashAttnFwdSm80INS1_25CollectiveMainloopFwdSm80ILi4ELi1ELb0EN4cute5tupleIJNS5_1CILi128EEENS7_ILi48EEENS7_ILi96EEEEEELi96ENS_10bfloat16_tEfNS_4arch4Sm80ELb0ELb0ELb1ELb1ELb1ELb0ELb1ELb1EEENS1_21CollectiveEpilogueFwdINS6_IJS8_SA_S9_EEENS6_IJNS7_ILi1EEESI_SI_EEESC_SE_Li128ELb1ELb1ELb1ELb0EEENS1_36VarlenDynamicPersistentTileSchedulerILi128ELi48ELi128ELi128ELb1ELb1ELb0ELb0ELb1ELb1EEEEEEEEEvNT_6ParamsE:
	.zero		1608


//--------------------- .nv.constant0._ZN7cutlass13device_kernelIN5flash19enable_sm80_to_sm89INS1_16FlashAttnFwdSm80INS1_25CollectiveMainloopFwdSm80ILi4ELi1ELb0EN4cute5tupleIJNS5_1CILi128EEENS7_ILi48EEENS7_ILi96EEEEEELi96ENS_10bfloat16_tEfNS_4arch4Sm80ELb0ELb0ELb1ELb1ELb1ELb1ELb1ELb1EEENS1_21CollectiveEpilogueFwdINS6_IJS8_SA_S9_EEENS6_IJNS7_ILi1EEESI_SI_EEESC_SE_Li128ELb1ELb1ELb1ELb0EEENS1_36VarlenDynamicPersistentTileSchedulerILi128ELi48ELi128ELi128ELb1ELb1ELb0ELb0ELb1ELb1EEEEEEEEEvNT_6ParamsE --------------------------
	.section	.nv.constant0._ZN7cutlass13device_kernelIN5flash19enable_sm80_to_sm89INS1_16FlashAttnFwdSm80INS1_25CollectiveMainloopFwdSm80ILi4ELi1ELb0EN4cute5tupleIJNS5_1CILi128EEENS7_ILi48EEENS7_ILi96EEEEEELi96ENS_10bfloat16_tEfNS_4arch4Sm80ELb0ELb0ELb1ELb1ELb1ELb1ELb1ELb1EEENS1_21CollectiveEpilogueFwdINS6_IJS8_SA_S9_EEENS6_IJNS7_ILi1EEESI_SI_EEESC_SE_Li128ELb1ELb1ELb1ELb0EEENS1_36VarlenDynamicPersistentTileSchedulerILi128ELi48ELi128ELi128ELb1ELb1ELb0ELb0ELb1ELb1EEEEEEEEEvNT_6ParamsE,"a",@progbits
	.sectionflags	@""
	.align	4
.nv.constant0._ZN7cutlass13device_kernelIN5flash19enable_sm80_to_sm89INS1_16FlashAttnFwdSm80INS1_25CollectiveMainloopFwdSm80ILi4ELi1ELb0EN4cute5tupleIJNS5_1CILi128EEENS7_ILi48EEENS7_ILi96EEEEEELi96ENS_10bfloat16_tEfNS_4arch4Sm80ELb0ELb0ELb1ELb1ELb1ELb1ELb1ELb1EEENS1_21CollectiveEpilogueFwdINS6_IJS8_SA_S9_EEENS6_IJNS7_ILi1EEESI_SI_EEESC_SE_Li128ELb1ELb1ELb1ELb0EEENS1_36VarlenDynamicPersistentTileSchedulerILi128ELi48ELi128ELi128ELb1ELb1ELb0ELb0ELb1ELb1EEEEEEEEEvNT_6ParamsE:
	.zero		1608


//--------------------- .nv.constant0._ZN7cutlass13device_kernelIN5flash19enable_sm80_to_sm89INS1_16FlashAttnFwdSm80INS1_25CollectiveMainloopFwdSm80ILi4ELi1ELb0EN4cute5tupleIJNS5_1CILi128EEENS7_ILi48EEENS7_ILi96EEEEEELi96ENS_10bfloat16_tEfNS_4arch4Sm80ELb0ELb1ELb1ELb0ELb1ELb0ELb1ELb1EEENS1_21CollectiveEpilogueFwdINS6_IJS8_SA_S9_EEENS6_IJNS7_ILi1EEESI_SI_EEESC_SE_Li128ELb0ELb1ELb1ELb0EEENS1_19SingleTileSchedulerILb0ELb1ELb1ELi128EEEEEEEEEvNT_6ParamsE --------------------------
	.section	.nv.constant0._ZN7cutlass13device_kernelIN5flash19enable_sm80_to_sm89INS1_16FlashAttnFwdSm80INS1_25CollectiveMainloopFwdSm80ILi4ELi1ELb0EN4cute5tupleIJNS5_1CILi128EEENS7_ILi48EEENS7_ILi96EEEEEELi96ENS_10bfloat16_tEfNS_4arch4Sm80ELb0ELb1ELb1ELb0ELb1ELb0ELb1ELb1EEENS1_21CollectiveEpilogueFwdINS6_IJS8_SA_S9_EEENS6_IJNS7_ILi1EEESI_SI_EEESC_SE_Li128ELb0ELb1ELb1ELb0EEENS1_19SingleTileSchedulerILb0ELb1ELb1ELi128EEEEEEEEEvNT_6ParamsE,"a",@progbits
	.sectionflags	@""
	.align	4
.nv.constant0._ZN7cutlass13device_kernelIN5flash19enable_sm80_to_sm89INS1_16FlashAttnFwdSm80INS1_25CollectiveMainloopFwdSm80ILi4ELi1ELb0EN4cute5tupleIJNS5_1CILi128EEENS7_ILi48EEENS7_ILi96EEEEEELi96ENS_10bfloat16_tEfNS_4arch4Sm80ELb0ELb1ELb1ELb0ELb1ELb0ELb1ELb1EEENS1_21CollectiveEpilogueFwdINS6_IJS8_SA_S9_EEENS6_IJNS7_ILi1EEESI_SI_EEESC_SE_Li128ELb0ELb1ELb1ELb0EEENS1_19SingleTileSchedulerILb0ELb1ELb1ELi128EEEEEEEEEvNT_6ParamsE:
	.zero		1576


//--------------------- .nv.constant0._ZN7cutlass13device_kernelIN5flash19enable_sm80_to_sm89INS1_16FlashAttnFwdSm80INS1_25CollectiveMainloopFwdSm80ILi4ELi1ELb0EN4cute5tupleIJNS5_1CILi128EEENS7_ILi48EEENS7_ILi96EEEEEELi96ENS_10bfloat16_tEfNS_4arch4Sm80ELb0ELb1ELb1ELb1ELb1ELb0ELb1ELb1EEENS1_21CollectiveEpilogueFwdINS6_IJS8_SA_S9_EEENS6_IJNS7_ILi1EEESI_SI_EEESC_SE_Li128ELb1ELb1ELb1ELb0EEENS1_36VarlenDynamicPersistentTileSchedulerILi128ELi48ELi128ELi128ELb1ELb1ELb0ELb1ELb0ELb1EEEEEEEEEvNT_6ParamsE --------------------------
	.section	.nv.constant0._ZN7cutlass13device_kernelIN5flash19enable_sm80_to_sm89INS1_16FlashAttnFwdSm80INS1_25CollectiveMainloopFwdSm80ILi4ELi1ELb0EN4cute5tupleIJNS5_1CILi128EEENS7_ILi48EEENS7_ILi96EEEEEELi96ENS_10bfloat16_tEfNS_4arch4Sm80ELb0ELb1ELb1ELb1ELb1ELb0ELb1ELb1EEENS1_21CollectiveEpilogueFwdINS6_IJS8_SA_S9_EEENS6_IJNS7_ILi1EEESI_SI_EEESC_SE_Li128ELb1ELb1ELb1ELb0EEENS1_36VarlenDynamicPersistentTileSchedulerILi128ELi48ELi128ELi128ELb1ELb1ELb0ELb1ELb0ELb1EEEEEEEEEvNT_6ParamsE,"a",@progbits
	.sectionflags	@""
	.align	4
.nv.constant0._ZN7cutlass13device_kernelIN5flash19enable_sm80_to_sm89INS1_16FlashAttnFwdSm80INS1_25CollectiveMainloopFwdSm80ILi4ELi1ELb0EN4cute5tupleIJNS5_1CILi128EEENS7_ILi48EEENS7_ILi96EEEEEELi96ENS_10bfloat16_tEfNS_4arch4Sm80ELb0ELb1ELb1ELb1ELb1ELb0ELb1ELb1EEENS1_21CollectiveEpilogueFwdINS6_IJS8_SA_S9_EEENS6_IJNS7_ILi1EEESI_SI_EEESC_SE_Li128ELb1ELb1ELb1ELb0EEENS1_36VarlenDynamicPersistentTileSchedulerILi128ELi48ELi128ELi128ELb1ELb1ELb0ELb1ELb0ELb1EEEEEEEEEvNT_6ParamsE:
	.zero		1608


//--------------------- .nv.constant0._ZN7cutlass13device_kernelIN5flash19enable_sm80_to_sm89INS1_16FlashAttnFwdSm80INS1_25CollectiveMainloopFwdSm80ILi4ELi1ELb0EN4cute5tupleIJNS5_1CILi128EEENS7_ILi48EEENS7_ILi96EEEEEELi96ENS_10bfloat16_tEfNS_4arch4Sm80ELb0ELb1ELb1ELb1ELb1ELb1ELb1ELb1EEENS1_21CollectiveEpilogueFwdINS6_IJS8_SA_S9_EEENS6_IJNS7_ILi1EEESI_SI_EEESC_SE_Li128ELb1ELb1ELb1ELb0EEENS1_36VarlenDynamicPersistentTileSchedulerILi128ELi48ELi128ELi128ELb1ELb1ELb0ELb1ELb0ELb1EEEEEEEEEvNT_6ParamsE --------------------------
	.section	.nv.constant0._ZN7cutlass13device_kernelIN5flash19enable_sm80_to_sm89INS1_16FlashAttnFwdSm80INS1_25CollectiveMainloopFwdSm80ILi4ELi1ELb0EN4cute5tupleIJNS5_1CILi128EEENS7_ILi48EEENS7_ILi96EEEEEELi96ENS_10bfloat16_tEfNS_4arch4Sm80ELb0ELb1ELb1ELb1ELb1ELb1ELb1ELb1EEENS1_21CollectiveEpilogueFwdINS6_IJS8_SA_S9_EEENS6_IJNS7_ILi1EEESI_SI_EEESC_SE_Li128ELb1ELb1ELb1ELb0EEENS1_36VarlenDynamicPersistentTileSchedulerILi128ELi48ELi128ELi128ELb1ELb1ELb0ELb1ELb0ELb1EEEEEEEEEvNT_6ParamsE,"a",@progbits
	.sectionflags	@""
	.align	4
.nv.constant0._ZN7cutlass13device_kernelIN5flash19enable_sm80_to_sm89INS1_16FlashAttnFwdSm80INS1_25CollectiveMainloopFwdSm80ILi4ELi1ELb0EN4cute5tupleIJNS5_1CILi128EEENS7_ILi48EEENS7_ILi96EEEEEELi96ENS_10bfloat16_tEfNS_4arch4Sm80ELb0ELb1ELb1ELb1ELb1ELb1ELb1ELb1EEENS1_21CollectiveEpilogueFwdINS6_IJS8_SA_S9_EEENS6_IJNS7_ILi1EEESI_SI_EEESC_SE_Li128ELb1ELb1ELb1ELb0EEENS1_36VarlenDynamicPersistentTileSchedulerILi128ELi48ELi128ELi128ELb1ELb1ELb0ELb1ELb0ELb1EEEEEEEEEvNT_6ParamsE:
	.zero		1608


//--------------------- .nv.constant0._ZN7cutlass13device_kernelIN5flash19enable_sm80_to_sm89INS1_16FlashAttnFwdSm80INS1_25CollectiveMainloopFwdSm80ILi4ELi1ELb0EN4cute5tupleIJNS5_1CILi128EEENS7_ILi64EEENS7_ILi96EEEEEELi96ENS_10bfloat16_tEfNS_4arch4Sm80ELb1ELb0ELb1ELb0ELb1ELb0ELb1ELb1EEENS1_21CollectiveEpilogueFwdINS6_IJS8_SA_S9_EEENS6_IJNS7_ILi1EEESI_SI_EEESC_SE_Li128ELb0ELb1ELb1ELb0EEENS1_30DynamicPersistentTileSchedulerILi128ELi128ELb1ELb1ELb0EEEEEEEEEvNT_6ParamsE --------------------------
	.section	.nv.constant0._ZN7cutlass13device_kernelIN5flash19enable_sm80_to_sm89INS1_16FlashAttnFwdSm80INS1_25CollectiveMainloopFwdSm80ILi4ELi1ELb0EN4cute5tupleIJNS5_1CILi128EEENS7_ILi64EEENS7_ILi96EEEEEELi96ENS_10bfloat16_tEfNS_4arch4Sm80ELb1ELb0ELb1ELb0ELb1ELb0ELb1ELb1EEENS1_21CollectiveEpilogueFwdINS6_IJS8_SA_S9_EEENS6_IJNS7_ILi1EEESI_SI_EEESC_SE_Li128ELb0ELb1ELb1ELb0EEENS1_30DynamicPersistentTileSchedulerILi128ELi128ELb1ELb1ELb0EEEEEEEEEvNT_6ParamsE,"a",@progbits
	.sectionflags	@""
	.align	4
.nv.constant0._ZN7cutlass13device_kernelIN5flash19enable_sm80_to_sm89INS1_16FlashAttnFwdSm80INS1_25CollectiveMainloopFwdSm80ILi4ELi1ELb0EN4cute5tupleIJNS5_1CILi128EEENS7_ILi64EEENS7_ILi96EEEEEELi96ENS_10bfloat16_tEfNS_4arch4Sm80ELb1ELb0ELb1ELb0ELb1ELb0ELb1ELb1EEENS1_21CollectiveEpilogueFwdINS6_IJS8_SA_S9_EEENS6_IJNS7_ILi1EEESI_SI_EEESC_SE_Li128ELb0ELb1ELb1ELb0EEENS1_30DynamicPersistentTileSchedulerILi128ELi128ELb1ELb1ELb0EEEEEEEEEvNT_6ParamsE:
	.zero		1592


//--------------------- .nv.constant0._ZN7cutlass13device_kernelIN5flash19enable_sm80_to_sm89INS1_16FlashAttnFwdSm80INS1_25CollectiveMainloopFwdSm80ILi4ELi1ELb0EN4cute5tupleIJNS5_1CILi128EEENS7_ILi48EEENS7_ILi96EEEEEELi96ENS_10bfloat16_tEfNS_4arch4Sm80ELb1ELb0ELb1ELb1ELb1ELb0ELb1ELb1EEENS1_21CollectiveEpilogueFwdINS6_IJS8_SA_S9_EEENS6_IJNS7_ILi1EEESI_SI_EEESC_SE_Li128ELb1ELb1ELb1ELb0EEENS1_36VarlenDynamicPersistentTileSchedulerILi128ELi48ELi128ELi128ELb1ELb1ELb0ELb1ELb1ELb1EEEEEEEEEvNT_6ParamsE --------------------------
	.section	.nv.constant0._ZN7cutlass13device_kernelIN5flash19enable_sm80_to_sm89INS1_16FlashAttnFwdSm80INS1_25CollectiveMainloopFwdSm80ILi4ELi1ELb0EN4cute5tupleIJNS5_1CILi128EEENS7_ILi48EEENS7_ILi96EEEEEELi96ENS_10bfloat16_tEfNS_4arch4Sm80ELb1ELb0ELb1ELb1ELb1ELb0ELb1ELb1EEENS1_21CollectiveEpilogueFwdINS6_IJS8_SA_S9_EEENS6_IJNS7_ILi1EEESI_SI_EEESC_SE_Li128ELb1ELb1ELb1ELb0EEENS1_36VarlenDynamicPersistentTileSchedulerILi128ELi48ELi128ELi128ELb1ELb1ELb0ELb1ELb1ELb1EEEEEEEEEvNT_6ParamsE,"a",@progbits
	.sectionflags	@""
	.align	4
.nv.constant0._ZN7cutlass13device_kernelIN5flash19enable_sm80_to_sm89INS1_16FlashAttnFwdSm80INS1_25CollectiveMainloopFwdSm80ILi4ELi1ELb0EN4cute5tupleIJNS5_1CILi128EEENS7_ILi48EEENS7_ILi96EEEEEELi96ENS_10bfloat16_tEfNS_4arch4Sm80ELb1ELb0ELb1ELb1ELb1ELb0ELb1ELb1EEENS1_21CollectiveEpilogueFwdINS6_IJS8_SA_S9_EEENS6_IJNS7_ILi1EEESI_SI_EEESC_SE_Li128ELb1ELb1ELb1ELb0EEENS1_36VarlenDynamicPersistentTileSchedulerILi128ELi48ELi128ELi128ELb1ELb1ELb0ELb1ELb1ELb1EEEEEEEEEvNT_6ParamsE:
	.zero		1608


//--------------------- .nv.constant0._ZN7cutlass13device_kernelIN5flash19enable_sm80_to_sm89INS1_16FlashAttnFwdSm80INS1_25CollectiveMainloopFwdSm80ILi4ELi1ELb0EN4cute5tupleIJNS5_1CILi128EEENS7_ILi48EEENS7_ILi96EEEEEELi96ENS_10bfloat16_tEfNS_4arch4Sm80ELb1ELb0ELb1ELb1ELb1ELb1ELb1ELb1EEENS1_21CollectiveEpilogueFwdINS6_IJS8_SA_S9_EEENS6_IJNS7_ILi1EEESI_SI_EEESC_SE_Li128ELb1ELb1ELb1ELb0EEENS1_36VarlenDynamicPersistentTileSchedulerILi128ELi48ELi128ELi128ELb1ELb1ELb0ELb1ELb1ELb1EEEEEEEEEvNT_6ParamsE --------------------------
	.section	.nv.constant0._ZN7cutlass13device_kernelIN5flash19enable_sm80_to_sm89INS1_16FlashAttnFwdSm80INS1_25CollectiveMainloopFwdSm80ILi4ELi1ELb0EN4cute5tupleIJNS5_1CILi128EEENS7_ILi48EEENS7_ILi96EEEEEELi96ENS_10bfloat16_tEfNS_4arch4Sm80ELb1ELb0ELb1ELb1ELb1ELb1ELb1ELb1EEENS1_21CollectiveEpilogueFwdINS6_IJS8_SA_S9_EEENS6_IJNS7_ILi1EEESI_SI_EEESC_SE_Li128ELb1ELb1ELb1ELb0EEENS1_36VarlenDynamicPersistentTileSchedulerILi128ELi48ELi128ELi128ELb1ELb1ELb0ELb1ELb1ELb1EEEEEEEEEvNT_6ParamsE,"a",@progbits
	.sectionflags	@""
	.align	4
.nv.constant0._ZN7cutlass13device_kernelIN5flash19enable_sm80_to_sm89INS1_16FlashAttnFwdSm80INS1_25CollectiveMainloopFwdSm80ILi4ELi1ELb0EN4cute5tupleIJNS5_1CILi128EEENS7_ILi48EEENS7_ILi96EEEEEELi96ENS_10bfloat16_tEfNS_4arch4Sm80ELb1ELb0ELb1ELb1ELb1ELb1ELb1ELb1EEENS1_21CollectiveEpilogueFwdINS6_IJS8_SA_S9_EEENS6_IJNS7_ILi1EEESI_SI_EEESC_SE_Li128ELb1ELb1ELb1ELb0EEENS1_36VarlenDynamicPersistentTileSchedulerILi128ELi48ELi128ELi128ELb1ELb1ELb0ELb1ELb1ELb1EEEEEEEEEvNT_6ParamsE:
	.zero		1608


//--------------------- .nv.constant0._ZN7cutlass13device_kernelIN5flash19enable_sm80_to_sm89INS1_16FlashAttnFwdSm80INS1_25CollectiveMainloopFwdSm80ILi4ELi1ELb0EN4cute5tupleIJNS5_1CILi128EEENS7_ILi64EEENS7_ILi96EEEEEELi96ENS_10bfloat16_tEfNS_4arch4Sm80ELb0ELb0ELb0ELb0ELb1ELb0ELb1ELb1EEENS1_21CollectiveEpilogueFwdINS6_IJS8_SA_S9_EEENS6_IJNS7_ILi1EEESI_SI_EEESC_SE_Li128ELb0ELb1ELb1ELb0EEENS1_19SingleTileSchedulerILb0ELb1ELb1ELi128EEEEEEEEEvNT_6ParamsE --------------------------
	.section	.nv.constant0._ZN7cutlass13device_kernelIN5flash19enable_sm80_to_sm89INS1_16FlashAttnFwdSm80INS1_25CollectiveMainloopFwdSm80ILi4ELi1ELb0EN4cute5tupleIJNS5_1CILi128EEENS7_ILi64EEENS7_ILi96EEEEEELi96ENS_10bfloat16_tEfNS_4arch4Sm80ELb0ELb0ELb0ELb0ELb1ELb0ELb1ELb1EEENS1_21CollectiveEpilogueFwdINS6_IJS8_SA_S9_EEENS6_IJNS7_ILi1EEESI_SI_EEESC_SE_Li128ELb0ELb1ELb1ELb0EEENS1_19SingleTileSchedulerILb0ELb1ELb1ELi128EEEEEEEEEvNT_6ParamsE,"a",@progbits
	.sectionflags	@""
	.align	4
.nv.constant0._ZN7cutlass13device_kernelIN5flash19enable_sm80_to_sm89INS1_16FlashAttnFwdSm80INS1_25CollectiveMainloopFwdSm80ILi4ELi1ELb0EN4cute5tupleIJNS5_1CILi128EEENS7_ILi64EEENS7_ILi96EEEEEELi96ENS_10bfloat16_tEfNS_4arch4Sm80ELb0ELb0ELb0ELb0ELb1ELb0ELb1ELb1EEENS1_21CollectiveEpilogueFwdINS6_IJS8_SA_S9_EEENS6_IJNS7_ILi1EEESI_SI_EEESC_SE_Li128ELb0ELb1ELb1ELb0EEENS1_19SingleTileSchedulerILb0ELb1ELb1ELi128EEEEEEEEEvNT_6ParamsE:
	.zero		1576


//--------------------- .nv.constant0._ZN7cutlass13device_kernelIN5flash19enable_sm80_to_sm89INS1_16FlashAttnFwdSm80INS1_25CollectiveMainloopFwdSm80ILi4ELi1ELb0EN4cute5tupleIJNS5_1CILi128EEENS7_ILi48EEENS7_ILi96EEEEEELi96ENS_10bfloat16_tEfNS_4arch4Sm80ELb0ELb0ELb0ELb1ELb1ELb0ELb1ELb1EEENS1_21CollectiveEpilogueFwdINS6_IJS8_SA_S9_EEENS6_IJNS7_ILi1EEESI_SI_EEESC_SE_Li128ELb1ELb1ELb1ELb0EEENS1_36VarlenDynamicPersistentTileSchedulerILi128ELi48ELi128ELi128ELb1ELb1ELb0ELb0ELb1ELb1EEEEEEEEEvNT_6ParamsE --------------------------
	.section	.nv.constant0._ZN7cutlass13device_kernelIN5flash19enable_sm80_to_sm89INS1_16FlashAttnFwdSm80INS1_25CollectiveMainloopFwdSm80ILi4ELi1ELb0EN4cute5tupleIJNS5_1CILi128EEENS7_ILi48EEENS7_ILi96EEEEEELi96ENS_10bfloat16_tEfNS_4arch4Sm80ELb0ELb0ELb0ELb1ELb1ELb0ELb1ELb1EEENS1_21CollectiveEpilogueFwdINS6_IJS8_SA_S9_EEENS6_IJNS7_ILi1EEESI_SI_EEESC_SE_Li128ELb1ELb1ELb1ELb0EEENS1_36VarlenDynamicPersistentTileSchedulerILi128ELi48ELi128ELi128ELb1ELb1ELb0ELb0ELb1ELb1EEEEEEEEEvNT_6ParamsE,"a",@progbits
	.sectionflags	@""
	.align	4
.nv.constant0._ZN7cutlass13device_kernelIN5flash19enable_sm80_to_sm89INS1_16FlashAttnFwdSm80INS1_25CollectiveMainloopFwdSm80ILi4ELi1ELb0EN4cute5tupleIJNS5_1CILi128EEENS7_ILi48EEENS7_ILi96EEEEEELi96ENS_10bfloat16_tEfNS_4arch4Sm80ELb0ELb0ELb0ELb1ELb1ELb0ELb1ELb1EEENS1_21CollectiveEpilogueFwdINS6_IJS8_SA_S9_EEENS6_IJNS7_ILi1EEESI_SI_EEESC_SE_Li128ELb1ELb1ELb1ELb0EEENS1_36VarlenDynamicPersistentTileSchedulerILi128ELi48ELi128ELi128ELb1ELb1ELb0ELb0ELb1ELb1EEEEEEEEEvNT_6ParamsE:
	.zero		1608


//--------------------- .nv.constant0._ZN7cutlass13device_kernelIN5flash19enable_sm80_to_sm89INS1_16FlashAttnFwdSm80INS1_25CollectiveMainloopFwdSm80ILi4ELi1ELb0EN4cute5tupleIJNS5_1CILi128EEENS7_ILi48EEENS7_ILi96EEEEEELi96ENS_10bfloat16_tEfNS_4arch4Sm80ELb0ELb0ELb0ELb1ELb1ELb1ELb1ELb1EEENS1_21CollectiveEpilogueFwdINS6_IJS8_SA_S9_EEENS6_IJNS7_ILi1EEESI_SI_EEESC_SE_Li128ELb1ELb1ELb1ELb0EEENS1_36VarlenDynamicPersistentTileSchedulerILi128ELi48ELi128ELi128ELb1ELb1ELb0ELb0ELb1ELb1EEEEEEEEEvNT_6ParamsE --------------------------
	.section	.nv.constant0._ZN7cutlass13device_kernelIN5flash19enable_sm80_to_sm89INS1_16FlashAttnFwdSm80INS1_25CollectiveMainloopFwdSm80ILi4ELi1ELb0EN4cute5tupleIJNS5_1CILi128EEENS7_ILi48EEENS7_ILi96EEEEEELi96ENS_10bfloat16_tEfNS_4arch4Sm80ELb0ELb0ELb0ELb1ELb1ELb1ELb1ELb1EEENS1_21CollectiveEpilogueFwdINS6_IJS8_SA_S9_EEENS6_IJNS7_ILi1EEESI_SI_EEESC_SE_Li128ELb1ELb1ELb1ELb0EEENS1_36VarlenDynamicPersistentTileSchedulerILi128ELi48ELi128ELi128ELb1ELb1ELb0ELb0ELb1ELb1EEEEEEEEEvNT_6ParamsE,"a",@progbits
	.sectionflags	@""
	.align	4
.nv.constant0._ZN7cutlass13device_kernelIN5flash19enable_sm80_to_sm89INS1_16FlashAttnFwdSm80INS1_25CollectiveMainloopFwdSm80ILi4ELi1ELb0EN4cute5tupleIJNS5_1CILi128EEENS7_ILi48EEENS7_ILi96EEEEEELi96ENS_10bfloat16_tEfNS_4arch4Sm80ELb0ELb0ELb0ELb1ELb1ELb1ELb1ELb1EEENS1_21CollectiveEpilogueFwdINS6_IJS8_SA_S9_EEENS6_IJNS7_ILi1EEESI_SI_EEESC_SE_Li128ELb1ELb1ELb1ELb0EEENS1_36VarlenDynamicPersistentTileSchedulerILi128ELi48ELi128ELi128ELb1ELb1ELb0ELb0ELb1ELb1EEEEEEEEEvNT_6ParamsE:
	.zero		1608


//--------------------- .nv.constant0._ZN7cutlass13device_kernelIN5flash19enable_sm80_to_sm89INS1_16FlashAttnFwdSm80INS1_25CollectiveMainloopFwdSm80ILi4ELi1ELb0EN4cute5tupleIJNS5_1CILi128EEENS7_ILi48EEENS7_ILi96EEEEEELi96ENS_10bfloat16_tEfNS_4arch4Sm80ELb0ELb1ELb0ELb0ELb1ELb0ELb1ELb1EEENS1_21CollectiveEpilogueFwdINS6_IJS8_SA_S9_EEENS6_IJNS7_ILi1EEESI_SI_EEESC_SE_Li128ELb0ELb1ELb1ELb0EEENS1_19SingleTileSchedulerILb0ELb1ELb1ELi128EEEEEEEEEvNT_6ParamsE --------------------------
	.section	.nv.constant0._ZN7cutlass13device_kernelIN5flash19enable_sm80_to_sm89INS1_16FlashAttnFwdSm80INS1_25CollectiveMainloopFwdSm80ILi4ELi1ELb0EN4cute5tupleIJNS5_1CILi128EEENS7_ILi48EEENS7_ILi96EEEEEELi96ENS_10bfloat16_tEfNS_4arch4Sm80ELb0ELb1ELb0ELb0ELb1ELb0ELb1ELb1EEENS1_21CollectiveEpilogueFwdINS6_IJS8_SA_S9_EEENS6_IJNS7_ILi1EEESI_SI_EEESC_SE_Li128ELb0ELb1ELb1ELb0EEENS1_19SingleTileSchedulerILb0ELb1ELb1ELi128EEEEEEEEEvNT_6ParamsE,"a",@progbits
	.sectionflags	@""
	.align	4
.nv.constant0._ZN7cutlass13device_kernelIN5flash19enable_sm80_to_sm89INS1_16FlashAttnFwdSm80INS1_25CollectiveMainloopFwdSm80ILi4ELi1ELb0EN4cute5tupleIJNS5_1CILi128EEENS7_ILi48EEENS7_ILi96EEEEEELi96ENS_10bfloat16_tEfNS_4arch4Sm80ELb0ELb1ELb0ELb0ELb1ELb0ELb1ELb1EEENS1_21CollectiveEpilogueFwdINS6_IJS8_SA_S9_EEENS6_IJNS7_ILi1EEESI_SI_EEESC_SE_Li128ELb0ELb1ELb1ELb0EEENS1_19SingleTileSchedulerILb0ELb1ELb1ELi128EEEEEEEEEvNT_6ParamsE:
	.zero		1576


//--------------------- .nv.constant0._ZN7cutlass13device_kernelIN5flash19enable_sm80_to_sm89INS1_16FlashAttnFwdSm80INS1_25CollectiveMainloopFwdSm80ILi4ELi1ELb0EN4cute5tupleIJNS5_1CILi128EEENS7_ILi48EEENS7_ILi96EEEEEELi96ENS_10bfloat16_tEfNS_4arch4Sm80ELb0ELb1ELb0ELb1ELb1ELb0ELb1ELb1EEENS1_21CollectiveEpilogueFwdINS6_IJS8_SA_S9_EEENS6_IJNS7_ILi1EEESI_SI_EEESC_SE_Li128ELb1ELb1ELb1ELb0EEENS1_36VarlenDynamicPersistentTileSchedulerILi128ELi48ELi128ELi128ELb1ELb1ELb0ELb1ELb0ELb1EEEEEEEEEvNT_6ParamsE --------------------------
	.section	.nv.constant0._ZN7cutlass13device_kernelIN5flash19enable_sm80_to_sm89INS1_16FlashAttnFwdSm80INS1_25CollectiveMainloopFwdSm80ILi4ELi1ELb0EN4cute5tupleIJNS5_1CILi128EEENS7_ILi48EEENS7_ILi96EEEEEELi96ENS_10bfloat16_tEfNS_4arch4Sm80ELb0ELb1ELb0ELb1ELb1ELb0ELb1ELb1EEENS1_21CollectiveEpilogueFwdINS6_IJS8_SA_S9_EEENS6_IJNS7_ILi1EEESI_SI_EEESC_SE_Li128ELb1ELb1ELb1ELb0EEENS1_36VarlenDynamicPersistentTileSchedulerILi128ELi48ELi128ELi128ELb1ELb1ELb0ELb1ELb0ELb1EEEEEEEEEvNT_6ParamsE,"a",@progbits
	.sectionflags	@""
	.align	4
.nv.constant0._ZN7cutlass13device_kernelIN5flash19enable_sm80_to_sm89INS1_16FlashAttnFwdSm80INS1_25CollectiveMainloopFwdSm80ILi4ELi1ELb0EN4cute5tupleIJNS5_1CILi128EEENS7_ILi48EEENS7_ILi96EEEEEELi96ENS_10bfloat16_tEfNS_4arch4Sm80ELb0ELb1ELb0ELb1ELb1ELb0ELb1ELb1EEENS1_21CollectiveEpilogueFwdINS6_IJS8_SA_S9_EEENS6_IJNS7_ILi1EEESI_SI_EEESC_SE_Li128ELb1ELb1ELb1ELb0EEENS1_36VarlenDynamicPersistentTileSchedulerILi128ELi48ELi128ELi128ELb1ELb1ELb0ELb1ELb0ELb1EEEEEEEEEvNT_6ParamsE:
	.zero		1608


//--------------------- .nv.constant0._ZN7cutlass13device_kernelIN5flash19enable_sm80_to_sm89INS1_16FlashAttnFwdSm80INS1_25CollectiveMainloopFwdSm80ILi4ELi1ELb0EN4cute5tupleIJNS5_1CILi128EEENS7_ILi48EEENS7_ILi96EEEEEELi96ENS_10bfloat16_tEfNS_4arch4Sm80ELb0ELb1ELb0ELb1ELb1ELb1ELb1ELb1EEENS1_21CollectiveEpilogueFwdINS6_IJS8_SA_S9_EEENS6_IJNS7_ILi1EEESI_SI_EEESC_SE_Li128ELb1ELb1ELb1ELb0EEENS1_36VarlenDynamicPersistentTileSchedulerILi128ELi48ELi128ELi128ELb1ELb1ELb0ELb1ELb0ELb1EEEEEEEEEvNT_6ParamsE --------------------------
	.section	.nv.constant0._ZN7cutlass13device_kernelIN5flash19enable_sm80_to_sm89INS1_16FlashAttnFwdSm80INS1_25CollectiveMainloopFwdSm80ILi4ELi1ELb0EN4cute5tupleIJNS5_1CILi128EEENS7_ILi48EEENS7_ILi96EEEEEELi96ENS_10bfloat16_tEfNS_4arch4Sm80ELb0ELb1ELb0ELb1ELb1ELb1ELb1ELb1EEENS1_21CollectiveEpilogueFwdINS6_IJS8_SA_S9_EEENS6_IJNS7_ILi1EEESI_SI_EEESC_SE_Li128ELb1ELb1ELb1ELb0EEENS1_36VarlenDynamicPersistentTileSchedulerILi128ELi48ELi128ELi128ELb1ELb1ELb0ELb1ELb0ELb1EEEEEEEEEvNT_6ParamsE,"a",@progbits
	.sectionflags	@""
	.align	4
.nv.constant0._ZN7cutlass13device_kernelIN5flash19enable_sm80_to_sm89INS1_16FlashAttnFwdSm80INS1_25CollectiveMainloopFwdSm80ILi4ELi1ELb0EN4cute5tupleIJNS5_1CILi128EEENS7_ILi48EEENS7_ILi96EEEEEELi96ENS_10bfloat16_tEfNS_4arch4Sm80ELb0ELb1ELb0ELb1ELb1ELb1ELb1ELb1EEENS1_21CollectiveEpilogueFwdINS6_IJS8_SA_S9_EEENS6_IJNS7_ILi1EEESI_SI_EEESC_SE_Li128ELb1ELb1ELb1ELb0EEENS1_36VarlenDynamicPersistentTileSchedulerILi128ELi48ELi128ELi128ELb1ELb1ELb0ELb1ELb0ELb1EEEEEEEEEvNT_6ParamsE:
	.zero		1608


//--------------------- .nv.constant0._ZN7cutlass13device_kernelIN5flash19enable_sm80_to_sm89INS1_16FlashAttnFwdSm80INS1_25CollectiveMainloopFwdSm80ILi4ELi1ELb0EN4cute5tupleIJNS5_1CILi128EEENS7_ILi64EEENS7_ILi96EEEEEELi96ENS_10bfloat16_tEfNS_4arch4Sm80ELb1ELb0ELb0ELb0ELb1ELb0ELb1ELb1EEENS1_21CollectiveEpilogueFwdINS6_IJS8_SA_S9_EEENS6_IJNS7_ILi1EEESI_SI_EEESC_SE_Li128ELb0ELb1ELb1ELb0EEENS1_30DynamicPersistentTileSchedulerILi128ELi128ELb1ELb1ELb0EEEEEEEEEvNT_6ParamsE --------------------------
	.section	.nv.constant0._ZN7cutlass13device_kernelIN5flash19enable_sm80_to_sm89INS1_16FlashAttnFwdSm80INS1_25CollectiveMainloopFwdSm80ILi4ELi1ELb0EN4cute5tupleIJNS5_1CILi128EEENS7_ILi64EEENS7_ILi96EEEEEELi96ENS_10bfloat16_tEfNS_4arch4Sm80ELb1ELb0ELb0ELb0ELb1ELb0ELb1ELb1EEENS1_21CollectiveEpilogueFwdINS6_IJS8_SA_S9_EEENS6_IJNS7_ILi1EEESI_SI_EEESC_SE_Li128ELb0ELb1ELb1ELb0EEENS1_30DynamicPersistentTileSchedulerILi128ELi128ELb1ELb1ELb0EEEEEEEEEvNT_6ParamsE,"a",@progbits
	.sectionflags	@""
	.align	4
.nv.constant0._ZN7cutlass13device_kernelIN5flash19enable_sm80_to_sm89INS1_16FlashAttnFwdSm80INS1_25CollectiveMainloopFwdSm80ILi4ELi1ELb0EN4cute5tupleIJNS5_1CILi128EEENS7_ILi64EEENS7_ILi96EEEEEELi96ENS_10bfloat16_tEfNS_4arch4Sm80ELb1ELb0ELb0ELb0ELb1ELb0ELb1ELb1EEENS1_21CollectiveEpilogueFwdINS6_IJS8_SA_S9_EEENS6_IJNS7_ILi1EEESI_SI_EEESC_SE_Li128ELb0ELb1ELb1ELb0EEENS1_30DynamicPersistentTileSchedulerILi128ELi128ELb1ELb1ELb0EEEEEEEEEvNT_6ParamsE:
	.zero		1592


//--------------------- .nv.constant0._ZN7cutlass13device_kernelIN5flash19enable_sm80_to_sm89INS1_16FlashAttnFwdSm80INS1_25CollectiveMainloopFwdSm80ILi4ELi1ELb0EN4cute5tupleIJNS5_1CILi128EEENS7_ILi48EEENS7_ILi96EEEEEELi96ENS_10bfloat16_tEfNS_4arch4Sm80ELb1ELb0ELb0ELb1ELb1ELb0ELb1ELb1EEENS1_21CollectiveEpilogueFwdINS6_IJS8_SA_S9_EEENS6_IJNS7_ILi1EEESI_SI_EEESC_SE_Li128ELb1ELb1ELb1ELb0EEENS1_36VarlenDynamicPersistentTileSchedulerILi128ELi48ELi128ELi128ELb1ELb1ELb0ELb1ELb1ELb1EEEEEEEEEvNT_6ParamsE --------------------------
	.section	.nv.constant0._ZN7cutlass13device_kernelIN5flash19enable_sm80_to_sm89INS1_16FlashAttnFwdSm80INS1_25CollectiveMainloopFwdSm80ILi4ELi1ELb0EN4cute5tupleIJNS5_1CILi128EEENS7_ILi48EEENS7_ILi96EEEEEELi96ENS_10bfloat16_tEfNS_4arch4Sm80ELb1ELb0ELb0ELb1ELb1ELb0ELb1ELb1EEENS1_21CollectiveEpilogueFwdINS6_IJS8_SA_S9_EEENS6_IJNS7_ILi1EEESI_SI_EEESC_SE_Li128ELb1ELb1ELb1ELb0EEENS1_36VarlenDynamicPersistentTileSchedulerILi128ELi48ELi128ELi128ELb1ELb1ELb0ELb1ELb1ELb1EEEEEEEEEvNT_6ParamsE,"a",@progbits
	.sectionflags	@""
	.align	4
.nv.constant0._ZN7cutlass13device_kernelIN5flash19enable_sm80_to_sm89INS1_16FlashAttnFwdSm80INS1_25CollectiveMainloopFwdSm80ILi4ELi1ELb0EN4cute5tupleIJNS5_1CILi128EEENS7_ILi48EEENS7_ILi96EEEEEELi96ENS_10bfloat16_tEfNS_4arch4Sm80ELb1ELb0ELb0ELb1ELb1ELb0ELb1ELb1EEENS1_21CollectiveEpilogueFwdINS6_IJS8_SA_S9_EEENS6_IJNS7_ILi1EEESI_SI_EEESC_SE_Li128ELb1ELb1ELb1ELb0EEENS1_36VarlenDynamicPersistentTileSchedulerILi128ELi48ELi128ELi128ELb1ELb1ELb0ELb1ELb1ELb1EEEEEEEEEvNT_6ParamsE:
	.zero		1608


//--------------------- .nv.constant0._ZN7cutlass13device_kernelIN5flash19enable_sm80_to_sm89INS1_16FlashAttnFwdSm80INS1_25CollectiveMainloopFwdSm80ILi4ELi1ELb0EN4cute5tupleIJNS5_1CILi128EEENS7_ILi48EEENS7_ILi96EEEEEELi96ENS_10bfloat16_tEfNS_4arch4Sm80ELb1ELb0ELb0ELb1ELb1ELb1ELb1ELb1EEENS1_21CollectiveEpilogueFwdINS6_IJS8_SA_S9_EEENS6_IJNS7_ILi1EEESI_SI_EEESC_SE_Li128ELb1ELb1ELb1ELb0EEENS1_36VarlenDynamicPersistentTileSchedulerILi128ELi48ELi128ELi128ELb1ELb1ELb0ELb1ELb1ELb1EEEEEEEEEvNT_6ParamsE --------------------------
	.section	.nv.constant0._ZN7cutlass13device_kernelIN5flash19enable_sm80_to_sm89INS1_16FlashAttnFwdSm80INS1_25CollectiveMainloopFwdSm80ILi4ELi1ELb0EN4cute5tupleIJNS5_1CILi128EEENS7_ILi48EEENS7_ILi96EEEEEELi96ENS_10bfloat16_tEfNS_4arch4Sm80ELb1ELb0ELb0ELb1ELb1ELb1ELb1ELb1EEENS1_21CollectiveEpilogueFwdINS6_IJS8_SA_S9_EEENS6_IJNS7_ILi1EEESI_SI_EEESC_SE_Li128ELb1ELb1ELb1ELb0EEENS1_36VarlenDynamicPersistentTileSchedulerILi128ELi48ELi128ELi128ELb1ELb1ELb0ELb1ELb1ELb1EEEEEEEEEvNT_6ParamsE,"a",@progbits
	.sectionflags	@""
	.align	4
.nv.constant0._ZN7cutlass13device_kernelIN5flash19enable_sm80_to_sm89INS1_16FlashAttnFwdSm80INS1_25CollectiveMainloopFwdSm80ILi4ELi1ELb0EN4cute5tupleIJNS5_1CILi128EEENS7_ILi48EEENS7_ILi96EEEEEELi96ENS_10bfloat16_tEfNS_4arch4Sm80ELb1ELb0ELb0ELb1ELb1ELb1ELb1ELb1EEENS1_21CollectiveEpilogueFwdINS6_IJS8_SA_S9_EEENS6_IJNS7_ILi1EEESI_SI_EEESC_SE_Li128ELb1ELb1ELb1ELb0EEENS1_36VarlenDynamicPersistentTileSchedulerILi128ELi48ELi128ELi128ELb1ELb1ELb0ELb1ELb1ELb1EEEEEEEEEvNT_6ParamsE:
	.zero		1608


//--------------------- SYMBOLS --------------------------

	.type		.nv.reservedSmem.offset0,@object
	.size		.nv.reservedSmem.offset0,0x4
